// auto-generated by cutlass_sweep.gemm — config: {"arch": "sm_90", "cluster_m": 2, "cluster_n": 1, "dtype": "fp16", "dtype_b": "fp16", "layout": "nt", "stages": 0, "tile_k": 16, "tile_m": 384, "tile_n": 32}
#include "cutlass/cutlass.h"
#include "cutlass/gemm/collective/collective_builder.hpp"
#include "cutlass/gemm/device/gemm_universal_adapter.h"
#include "cutlass/gemm/kernel/gemm_universal.hpp"
#include "cutlass/epilogue/collective/collective_builder.hpp"

using ElemA = cutlass::half_t;
using ElemB = cutlass::half_t;
using ElemCD = cutlass::half_t;
using Acc  = float;
using TileShape    = cute::Shape<cute::_384, cute::_32, cute::_16>;
using ClusterShape = cute::Shape<cute::_2, cute::_1, cute::_1>;

using CollectiveEpilogue = typename cutlass::epilogue::collective::CollectiveBuilder<
    cutlass::arch::Sm90, cutlass::arch::OpClassTensorOp,
    TileShape, ClusterShape,
    cutlass::epilogue::collective::EpilogueTileAuto,
    Acc, Acc,
    ElemCD, cutlass::layout::RowMajor, 128 / cutlass::sizeof_bits<ElemCD>::value,
    ElemCD, cutlass::layout::RowMajor, 128 / cutlass::sizeof_bits<ElemCD>::value,
    cutlass::epilogue::collective::EpilogueScheduleAuto
  >::CollectiveOp;

using CollectiveMainloop = typename cutlass::gemm::collective::CollectiveBuilder<
    cutlass::arch::Sm90, cutlass::arch::OpClassTensorOp,
    ElemA, cutlass::layout::RowMajor, 128 / cutlass::sizeof_bits<ElemA>::value,
    ElemB, cutlass::layout::ColumnMajor, 128 / cutlass::sizeof_bits<ElemB>::value,
    Acc,
    TileShape, ClusterShape,
    cutlass::gemm::collective::StageCountAutoCarveout<static_cast<int>(sizeof(typename CollectiveEpilogue::SharedStorage))>,
    cutlass::gemm::collective::KernelScheduleAuto
  >::CollectiveOp;

using GemmKernel = cutlass::gemm::kernel::GemmUniversal<
    cute::Shape<int,int,int,int>,
    CollectiveMainloop,
    CollectiveEpilogue
>;
using Gemm = cutlass::gemm::device::GemmUniversalAdapter<GemmKernel>;

// Force the device kernel symbol into the cubin without needing a host main.
auto* _anchor = &cutlass::device_kernel<GemmKernel>;


// ===== COMPILED SASS (sm_90a) =====

	.target	sm_90a

	.elftype	@"ET_EXEC"


//--------------------- .note.nv.tkinfo           --------------------------
	.section	.note.nv.tkinfo,"",@"SHT_NOTE"
	.sectionflags	@"SHF_NOTE_NV_TKINFO"
	.tkinfo
        /*0018*/ 	.word	0x00000002
        /*0030*/ 	.string	""
        /*0030*/ 	.string	"ptxas"
        /*0030*/ 	.string	"Cuda compilation tools, release 13.0, V13.0.88"
        /*0030*/ 	.string	"Build cuda_13.0.r13.0/compiler.36424714_0"
        /*0030*/ 	.string	"-arch sm_90a -m 64 "



//--------------------- .note.nv.cuinfo           --------------------------
	.section	.note.nv.cuinfo,"",@"SHT_NOTE"
	.sectionflags	@"SHF_NOTE_NV_CUINFO"
        /*0018*/ 	.short	0x0002
        /*001a*/ 	.short	0x005a
        /*001c*/ 	.short	0x0082
	.zero		2


//--------------------- .nv.info                  --------------------------
	.section	.nv.info,"",@"SHT_CUDA_INFO"
	.align	4


	//----- nvinfo : EIATTR_REGCOUNT
	.align		4
        /*0000*/ 	.byte	0x04, 0x2f
        /*0002*/ 	.short	(.L_15 - .L_14)
	.align		4
.L_14:
        /*0004*/ 	.word	index@(_ZN7cutlass13device_kernelINS_4gemm6kernel13GemmUniversalIN4cute5tupleIJiiiiEEENS1_10collective13CollectiveMmaINS1_34MainloopSm90TmaGmmaWarpSpecializedILi17ENS5_IJNS4_1CILi2EEENSA_ILi1EEESC_EEENS1_35KernelTmaWarpSpecializedCooperativeEEENS5_IJNSA_ILi384EEENSA_ILi32EEENSA_ILi16EEEEEENS_6half_tENS5_IJlSC_lEEESK_SL_NS4_8TiledMMAINS4_8MMA_AtomIJNS4_4SM904GMMA25MMA_64x32x16_F32F16F16_SSILNSP_5MajorE0ELSR_0ELNSP_7ScaleInE1ELSS_1EEEEEENS4_6LayoutISD_NS5_IJSC_NSA_ILi0EEESW_EEEEENS5_IJNS4_10UnderscoreESZ_SZ_EEEEENS4_13SM90_TMA_LOADENS4_14ComposedLayoutINS4_7SwizzleILi1ELi4ELi3EEENS4_18smem_ptr_flag_bitsILi16EEENSV_INS5_IJNSA_ILi8EEESI_EEENS5_IJSI_SC_EEEEEEEvNS4_8identityENS4_23SM90_TMA_LOAD_MULTICASTES1C_vS1D_EENS_8epilogue10collective6detail29Sm90TmaWarpSpecializedAdapterINS1H_15DefaultEpilogueISK_SL_SL_NS1G_6thread17LinearCombinationISK_Li1EffLNS1L_9ScaleType4KindE0ELNS_15FloatRoundStyleE2ESK_EENS1_15EpilogueDefaultEEEEEvvEEEEvNT_6ParamsE)
        /*0008*/ 	.word	0x000000a8


	//----- nvinfo : EIATTR_FRAME_SIZE
	.align		4
.L_15:
        /*000c*/ 	.byte	0x04, 0x11
        /*000e*/ 	.short	(.L_17 - .L_16)
	.align		4
.L_16:
        /*0010*/ 	.word	index@(_ZN7cutlass13device_kernelINS_4gemm6kernel13GemmUniversalIN4cute5tupleIJiiiiEEENS1_10collective13CollectiveMmaINS1_34MainloopSm90TmaGmmaWarpSpecializedILi17ENS5_IJNS4_1CILi2EEENSA_ILi1EEESC_EEENS1_35KernelTmaWarpSpecializedCooperativeEEENS5_IJNSA_ILi384EEENSA_ILi32EEENSA_ILi16EEEEEENS_6half_tENS5_IJlSC_lEEESK_SL_NS4_8TiledMMAINS4_8MMA_AtomIJNS4_4SM904GMMA25MMA_64x32x16_F32F16F16_SSILNSP_5MajorE0ELSR_0ELNSP_7ScaleInE1ELSS_1EEEEEENS4_6LayoutISD_NS5_IJSC_NSA_ILi0EEESW_EEEEENS5_IJNS4_10UnderscoreESZ_SZ_EEEEENS4_13SM90_TMA_LOADENS4_14ComposedLayoutINS4_7SwizzleILi1ELi4ELi3EEENS4_18smem_ptr_flag_bitsILi16EEENSV_INS5_IJNSA_ILi8EEESI_EEENS5_IJSI_SC_EEEEEEEvNS4_8identityENS4_23SM90_TMA_LOAD_MULTICASTES1C_vS1D_EENS_8epilogue10collective6detail29Sm90TmaWarpSpecializedAdapterINS1H_15DefaultEpilogueISK_SL_SL_NS1G_6thread17LinearCombinationISK_Li1EffLNS1L_9ScaleType4KindE0ELNS_15FloatRoundStyleE2ESK_EENS1_15EpilogueDefaultEEEEEvvEEEEvNT_6ParamsE)
        /*0014*/ 	.word	0x00000000


	//----- nvinfo : EIATTR_MIN_STACK_SIZE
	.align		4
.L_17:
        /*0018*/ 	.byte	0x04, 0x12
        /*001a*/ 	.short	(.L_19 - .L_18)
	.align		4
.L_18:
        /*001c*/ 	.word	index@(_ZN7cutlass13device_kernelINS_4gemm6kernel13GemmUniversalIN4cute5tupleIJiiiiEEENS1_10collective13CollectiveMmaINS1_34MainloopSm90TmaGmmaWarpSpecializedILi17ENS5_IJNS4_1CILi2EEENSA_ILi1EEESC_EEENS1_35KernelTmaWarpSpecializedCooperativeEEENS5_IJNSA_ILi384EEENSA_ILi32EEENSA_ILi16EEEEEENS_6half_tENS5_IJlSC_lEEESK_SL_NS4_8TiledMMAINS4_8MMA_AtomIJNS4_4SM904GMMA25MMA_64x32x16_F32F16F16_SSILNSP_5MajorE0ELSR_0ELNSP_7ScaleInE1ELSS_1EEEEEENS4_6LayoutISD_NS5_IJSC_NSA_ILi0EEESW_EEEEENS5_IJNS4_10UnderscoreESZ_SZ_EEEEENS4_13SM90_TMA_LOADENS4_14ComposedLayoutINS4_7SwizzleILi1ELi4ELi3EEENS4_18smem_ptr_flag_bitsILi16EEENSV_INS5_IJNSA_ILi8EEESI_EEENS5_IJSI_SC_EEEEEEEvNS4_8identityENS4_23SM90_TMA_LOAD_MULTICASTES1C_vS1D_EENS_8epilogue10collective6detail29Sm90TmaWarpSpecializedAdapterINS1H_15DefaultEpilogueISK_SL_SL_NS1G_6thread17LinearCombinationISK_Li1EffLNS1L_9ScaleType4KindE0ELNS_15FloatRoundStyleE2ESK_EENS1_15EpilogueDefaultEEEEEvvEEEEvNT_6ParamsE)
        /*0020*/ 	.word	0x00000000
.L_19:


//--------------------- .nv.compat                --------------------------
	.section	.nv.compat,"",@"SHT_CUDA_COMPAT_INFO"
	.align	4
        /*0000*/ 	.byte	0x02, 0x09, 0x01, 0x00, 0x02, 0x02, 0x04, 0x00, 0x02, 0x05, 0x05, 0x00, 0x03, 0x07, 0x01, 0x01
        /*0010*/ 	.byte	0x02, 0x03, 0x01, 0x00, 0x02, 0x06, 0x01, 0x00, 0x04, 0x0b, 0x08, 0x00, 0x00, 0x00, 0x00, 0x00
        /*0020*/ 	.byte	0x00, 0x00, 0x00, 0x00


//--------------------- .nv.info._ZN7cutlass13device_kernelINS_4gemm6kernel13GemmUniversalIN4cute5tupleIJiiiiEEENS1_10collective13CollectiveMmaINS1_34MainloopSm90TmaGmmaWarpSpecializedILi17ENS5_IJNS4_1CILi2EEENSA_ILi1EEESC_EEENS1_35KernelTmaWarpSpecializedCooperativeEEENS5_IJNSA_ILi384EEENSA_ILi32EEENSA_ILi16EEEEEENS_6half_tENS5_IJlSC_lEEESK_SL_NS4_8TiledMMAINS4_8MMA_AtomIJNS4_4SM904GMMA25MMA_64x32x16_F32F16F16_SSILNSP_5MajorE0ELSR_0ELNSP_7ScaleInE1ELSS_1EEEEEENS4_6LayoutISD_NS5_IJSC_NSA_ILi0EEESW_EEEEENS5_IJNS4_10UnderscoreESZ_SZ_EEEEENS4_13SM90_TMA_LOADENS4_14ComposedLayoutINS4_7SwizzleILi1ELi4ELi3EEENS4_18smem_ptr_flag_bitsILi16EEENSV_INS5_IJNSA_ILi8EEESI_EEENS5_IJSI_SC_EEEEEEEvNS4_8identityENS4_23SM90_TMA_LOAD_MULTICASTES1C_vS1D_EENS_8epilogue10collective6detail29Sm90TmaWarpSpecializedAdapterINS1H_15DefaultEpilogueISK_SL_SL_NS1G_6thread17LinearCombinationISK_Li1EffLNS1L_9ScaleType4KindE0ELNS_15FloatRoundStyleE2ESK_EENS1_15EpilogueDefaultEEEEEvvEEEEvNT_6ParamsE --------------------------
	.section	.nv.info._ZN7cutlass13device_kernelINS_4gemm6kernel13GemmUniversalIN4cute5tupleIJiiiiEEENS1_10collective13CollectiveMmaINS1_34MainloopSm90TmaGmmaWarpSpecializedILi17ENS5_IJNS4_1CILi2EEENSA_ILi1EEESC_EEENS1_35KernelTmaWarpSpecializedCooperativeEEENS5_IJNSA_ILi384EEENSA_ILi32EEENSA_ILi16EEEEEENS_6half_tENS5_IJlSC_lEEESK_SL_NS4_8TiledMMAINS4_8MMA_AtomIJNS4_4SM904GMMA25MMA_64x32x16_F32F16F16_SSILNSP_5MajorE0ELSR_0ELNSP_7ScaleInE1ELSS_1EEEEEENS4_6LayoutISD_NS5_IJSC_NSA_ILi0EEESW_EEEEENS5_IJNS4_10UnderscoreESZ_SZ_EEEEENS4_13SM90_TMA_LOADENS4_14ComposedLayoutINS4_7SwizzleILi1ELi4ELi3EEENS4_18smem_ptr_flag_bitsILi16EEENSV_INS5_IJNSA_ILi8EEESI_EEENS5_IJSI_SC_EEEEEEEvNS4_8identityENS4_23SM90_TMA_LOAD_MULTICASTES1C_vS1D_EENS_8epilogue10collective6detail29Sm90TmaWarpSpecializedAdapterINS1H_15DefaultEpilogueISK_SL_SL_NS1G_6thread17LinearCombinationISK_Li1EffLNS1L_9ScaleType4KindE0ELNS_15FloatRoundStyleE2ESK_EENS1_15EpilogueDefaultEEEEEvvEEEEvNT_6ParamsE,"",@"SHT_CUDA_INFO"
	.sectionflags	@""
	.align	4


	//----- nvinfo : EIATTR_CUDA_API_VERSION
	.align		4
        /*0000*/ 	.byte	0x04, 0x37
        /*0002*/ 	.short	(.L_21 - .L_20)
.L_20:
        /*0004*/ 	.word	0x00000082


	//----- nvinfo : EIATTR_KPARAM_INFO
	.align		4
.L_21:
        /*0008*/ 	.byte	0x04, 0x17
        /*000a*/ 	.short	(.L_23 - .L_22)
.L_22:
        /*000c*/ 	.word	0x00000000
        /*0010*/ 	.short	0x0000
        /*0012*/ 	.short	0x0070
        /*0014*/ 	.byte	0x00, 0xf0, 0x01, 0x10


	//----- nvinfo : EIATTR_SPARSE_MMA_MASK
	.align		4
.L_23:
        /*0018*/ 	.byte	0x03, 0x50
        /*001a*/ 	.short	0x0000


	//----- nvinfo : EIATTR_MAXREG_COUNT
	.align		4
        /*001c*/ 	.byte	0x03, 0x1b
        /*001e*/ 	.short	0x00a8


	//----- nvinfo : EIATTR_NUM_BARRIERS
	.align		4
        /*0020*/ 	.byte	0x02, 0x4c
        /*0022*/ 	.byte	0x01
	.zero		1


	//----- nvinfo : EIATTR_EXTERNS
	.align		4
        /*0024*/ 	.byte	0x04, 0x0f
        /*0026*/ 	.short	(.L_25 - .L_24)


	//   ....[0]....
	.align		4
.L_24:
        /*0028*/ 	.word	index@(__assertfail)


	//----- nvinfo : EIATTR_MERCURY_ISA_VERSION
	.align		4
.L_25:
        /*002c*/ 	.byte	0x03, 0x5f
        /*002e*/ 	.short	0x0101


	//----- nvinfo : EIATTR_INT_WARP_WIDE_INSTR_OFFSETS
	.align		4
        /*0030*/ 	.byte	0x04, 0x31
        /*0032*/ 	.short	(.L_27 - .L_26)


	//   ....[0]....
.L_26:
        /*0034*/ 	.word	0x00000650


	//   ....[1]....
        /*0038*/ 	.word	0x00000680


	//   ....[2]....
        /*003c*/ 	.word	0x00000840


	//----- nvinfo : EIATTR_COOP_GROUP_MASK_REGIDS
	.align		4
.L_27:
        /*0040*/ 	.byte	0x04, 0x29
        /*0042*/ 	.short	(.L_29 - .L_28)


	//   ....[0]....
.L_28:
        /*0044*/ 	.word	0xffffffff


	//   ....[1]....
        /*0048*/ 	.word	0xffffffff


	//   ....[2]....
        /*004c*/ 	.word	0xffffffff


	//   ....[3]....
        /*0050*/ 	.word	0xffffffff


	//   ....[4]....
        /*0054*/ 	.word	0xffffffff


	//   ....[5]....
        /*0058*/ 	.word	0xffffffff


	//----- nvinfo : EIATTR_COOP_GROUP_INSTR_OFFSETS
	.align		4
.L_29:
        /*005c*/ 	.byte	0x04, 0x28
        /*005e*/ 	.short	(.L_31 - .L_30)


	//   ....[0]....
.L_30:
        /*0060*/ 	.word	0x00000060


	//   ....[1]....
        /*0064*/ 	.word	0x00000070


	//   ....[2]....
        /*0068*/ 	.word	0x00000130


	//   ....[3]....
        /*006c*/ 	.word	0x000004a0


	//   ....[4]....
        /*0070*/ 	.word	0x000009c0


	//   ....[5]....
        /*0074*/ 	.word	0x00001400


	//----- nvinfo : EIATTR_REG_RECONFIG
	.align		4
.L_31:
        /*0078*/ 	.byte	0x01, 0x54
	.zero		2


	//----- nvinfo : EIATTR_SYSCALL_OFFSETS
	.align		4
        /*007c*/ 	.byte	0x04, 0x46
        /*007e*/ 	.short	(.L_33 - .L_32)


	//   ....[0]....
.L_32:
        /*0080*/ 	.word	0x000015c0


	//----- nvinfo : EIATTR_MBARRIER_INSTR_OFFSETS
	.align		4
.L_33:
        /*0084*/ 	.byte	0x04, 0x39
        /*0086*/ 	.short	(.L_35 - .L_34)


	//   ....[0]....
.L_34:
        /*0088*/ 	.word	0x00000250
        /*008c*/ 	.word	0x000000ff
        /*0090*/ 	.word	0x00000000
        /*0094*/ 	.short	0x0100
        /*0096*/ 	.byte	0x08
	.zero		1


	//   ....[1]....
        /*0098*/ 	.word	0x00000260
        /*009c*/ 	.word	0x000000ff
        /*00a0*/ 	.word	0x00000088
        /*00a4*/ 	.short	0x0100
        /*00a6*/ 	.byte	0x08
	.zero		1


	//   ....[2]....
        /*00a8*/ 	.word	0x00000270
        /*00ac*/ 	.word	0x000000ff
        /*00b0*/ 	.word	0x00000008
        /*00b4*/ 	.short	0x0100
        /*00b6*/ 	.byte	0x08
	.zero		1


	//   ....[3]....
        /*00b8*/ 	.word	0x00000280
        /*00bc*/ 	.word	0x000000ff
        /*00c0*/ 	.word	0x00000090
        /*00c4*/ 	.short	0x0100
        /*00c6*/ 	.byte	0x08
	.zero		1


	//   ....[4]....
        /*00c8*/ 	.word	0x00000290
        /*00cc*/ 	.word	0x000000ff
        /*00d0*/ 	.word	0x00000010
        /*00d4*/ 	.short	0x0100
        /*00d6*/ 	.byte	0x08
	.zero		1


	//   ....[5]....
        /*00d8*/ 	.word	0x000002a0
        /*00dc*/ 	.word	0x000000ff
        /*00e0*/ 	.word	0x00000098
        /*00e4*/ 	.short	0x0100
        /*00e6*/ 	.byte	0x08
	.zero		1


	//   ....[6]....
        /*00e8*/ 	.word	0x000002b0
        /*00ec*/ 	.word	0x000000ff
        /*00f0*/ 	.word	0x00000018
        /*00f4*/ 	.short	0x0100
        /*00f6*/ 	.byte	0x08
	.zero		1


	//   ....[7]....
        /*00f8*/ 	.word	0x000002c0
        /*00fc*/ 	.word	0x000000ff
        /*0100*/ 	.word	0x000000a0
        /*0104*/ 	.short	0x0100
        /*0106*/ 	.byte	0x08
	.zero		1


	//   ....[8]....
        /*0108*/ 	.word	0x000002d0
        /*010c*/ 	.word	0x000000ff
        /*0110*/ 	.word	0x00000020
        /*0114*/ 	.short	0x0100
        /*0116*/ 	.byte	0x08
	.zero		1


	//   ....[9]....
        /*0118*/ 	.word	0x000002e0
        /*011c*/ 	.word	0x000000ff
        /*0120*/ 	.word	0x000000a8
        /*0124*/ 	.short	0x0100
        /*0126*/ 	.byte	0x08
	.zero		1


	//   ....[10]....
        /*0128*/ 	.word	0x000002f0
        /*012c*/ 	.word	0x000000ff
        /*0130*/ 	.word	0x00000028
        /*0134*/ 	.short	0x0100
        /*0136*/ 	.byte	0x08
	.zero		1


	//   ....[11]....
        /*0138*/ 	.word	0x00000300
        /*013c*/ 	.word	0x000000ff
        /*0140*/ 	.word	0x000000b0
        /*0144*/ 	.short	0x0100
        /*0146*/ 	.byte	0x08
	.zero		1


	//   ....[12]....
        /*0148*/ 	.word	0x00000310
        /*014c*/ 	.word	0x000000ff
        /*0150*/ 	.word	0x00000030
        /*0154*/ 	.short	0x0100
        /*0156*/ 	.byte	0x08
	.zero		1


	//   ....[13]....
        /*0158*/ 	.word	0x00000320
        /*015c*/ 	.word	0x000000ff
        /*0160*/ 	.word	0x000000b8
        /*0164*/ 	.short	0x0100
        /*0166*/ 	.byte	0x08
	.zero		1


	//   ....[14]....
        /*0168*/ 	.word	0x00000330
        /*016c*/ 	.word	0x000000ff
        /*0170*/ 	.word	0x00000038
        /*0174*/ 	.short	0x0100
        /*0176*/ 	.byte	0x08
	.zero		1


	//   ....[15]....
        /*0178*/ 	.word	0x00000340
        /*017c*/ 	.word	0x000000ff
        /*0180*/ 	.word	0x000000c0
        /*0184*/ 	.short	0x0100
        /*0186*/ 	.byte	0x08
	.zero		1


	//   ....[16]....
        /*0188*/ 	.word	0x00000350
        /*018c*/ 	.word	0x000000ff
        /*0190*/ 	.word	0x00000040
        /*0194*/ 	.short	0x0100
        /*0196*/ 	.byte	0x08
	.zero		1


	//   ....[17]....
        /*0198*/ 	.word	0x00000360
        /*019c*/ 	.word	0x000000ff
        /*01a0*/ 	.word	0x000000c8
        /*01a4*/ 	.short	0x0100
        /*01a6*/ 	.byte	0x08
	.zero		1


	//   ....[18]....
        /*01a8*/ 	.word	0x00000370
        /*01ac*/ 	.word	0x000000ff
        /*01b0*/ 	.word	0x00000048
        /*01b4*/ 	.short	0x0100
        /*01b6*/ 	.byte	0x08
	.zero		1


	//   ....[19]....
        /*01b8*/ 	.word	0x00000380
        /*01bc*/ 	.word	0x000000ff
        /*01c0*/ 	.word	0x000000d0
        /*01c4*/ 	.short	0x0100
        /*01c6*/ 	.byte	0x08
	.zero		1


	//   ....[20]....
        /*01c8*/ 	.word	0x00000390
        /*01cc*/ 	.word	0x000000ff
        /*01d0*/ 	.word	0x00000050
        /*01d4*/ 	.short	0x0100
        /*01d6*/ 	.byte	0x08
	.zero		1


	//   ....[21]....
        /*01d8*/ 	.word	0x000003a0
        /*01dc*/ 	.word	0x000000ff
        /*01e0*/ 	.word	0x000000d8
        /*01e4*/ 	.short	0x0100
        /*01e6*/ 	.byte	0x08
	.zero		1


	//   ....[22]....
        /*01e8*/ 	.word	0x000003b0
        /*01ec*/ 	.word	0x000000ff
        /*01f0*/ 	.word	0x00000058
        /*01f4*/ 	.short	0x0100
        /*01f6*/ 	.byte	0x08
	.zero		1


	//   ....[23]....
        /*01f8*/ 	.word	0x000003c0
        /*01fc*/ 	.word	0x000000ff
        /*0200*/ 	.word	0x000000e0
        /*0204*/ 	.short	0x0100
        /*0206*/ 	.byte	0x08
	.zero		1


	//   ....[24]....
        /*0208*/ 	.word	0x000003d0
        /*020c*/ 	.word	0x000000ff
        /*0210*/ 	.word	0x00000060
        /*0214*/ 	.short	0x0100
        /*0216*/ 	.byte	0x08
	.zero		1


	//   ....[25]....
        /*0218*/ 	.word	0x000003e0
        /*021c*/ 	.word	0x000000ff
        /*0220*/ 	.word	0x000000e8
        /*0224*/ 	.short	0x0100
        /*0226*/ 	.byte	0x08
	.zero		1


	//   ....[26]....
        /*0228*/ 	.word	0x000003f0
        /*022c*/ 	.word	0x000000ff
        /*0230*/ 	.word	0x00000068
        /*0234*/ 	.short	0x0100
        /*0236*/ 	.byte	0x08
	.zero		1


	//   ....[27]....
        /*0238*/ 	.word	0x00000400
        /*023c*/ 	.word	0x000000ff
        /*0240*/ 	.word	0x000000f0
        /*0244*/ 	.short	0x0100
        /*0246*/ 	.byte	0x08
	.zero		1


	//   ....[28]....
        /*0248*/ 	.word	0x00000410
        /*024c*/ 	.word	0x000000ff
        /*0250*/ 	.word	0x00000070
        /*0254*/ 	.short	0x0100
        /*0256*/ 	.byte	0x08
	.zero		1


	//   ....[29]....
        /*0258*/ 	.word	0x00000420
        /*025c*/ 	.word	0x000000ff
        /*0260*/ 	.word	0x000000f8
        /*0264*/ 	.short	0x0100
        /*0266*/ 	.byte	0x08
	.zero		1


	//   ....[30]....
        /*0268*/ 	.word	0x00000430
        /*026c*/ 	.word	0x000000ff
        /*0270*/ 	.word	0x00000078
        /*0274*/ 	.short	0x0100
        /*0276*/ 	.byte	0x08
	.zero		1


	//   ....[31]....
        /*0278*/ 	.word	0x00000440
        /*027c*/ 	.word	0x000000ff
        /*0280*/ 	.word	0x00000100
        /*0284*/ 	.short	0x0100
        /*0286*/ 	.byte	0x08
	.zero		1


	//   ....[32]....
        /*0288*/ 	.word	0x00000450
        /*028c*/ 	.word	0x000000ff
        /*0290*/ 	.word	0x00000080
        /*0294*/ 	.short	0x0100
        /*0296*/ 	.byte	0x08
	.zero		1


	//   ....[33]....
        /*0298*/ 	.word	0x00000460
        /*029c*/ 	.word	0x000000ff
        /*02a0*/ 	.word	0x00000108
        /*02a4*/ 	.short	0x0100
        /*02a6*/ 	.byte	0x08
	.zero		1


	//   ....[34]....
        /*02a8*/ 	.word	0x000008c0
        /*02ac*/ 	.word	0x000000ff
        /*02b0*/ 	.word	0x00000120
        /*02b4*/ 	.short	0x0100
        /*02b6*/ 	.byte	0x06
	.zero		1


	//   ....[35]....
        /*02b8*/ 	.word	0x00000950
        /*02bc*/ 	.word	0x000000ff
        /*02c0*/ 	.word	0x00000128
        /*02c4*/ 	.short	0x0100
        /*02c6*/ 	.byte	0x06
	.zero		1


	//   ....[36]....
        /*02c8*/ 	.word	0x00001640
        /*02cc*/ 	.word	0x00000003
        /*02d0*/ 	.word	0x00000000
        /*02d4*/ 	.short	0x010a
        /*02d6*/ 	.byte	0x3f
	.zero		1


	//   ....[37]....
        /*02d8*/ 	.word	0x00001680
        /*02dc*/ 	.word	0x00000003
        /*02e0*/ 	.word	0x00000000
        /*02e4*/ 	.short	0x010a
        /*02e6*/ 	.byte	0x3f
	.zero		1


	//   ....[38]....
        /*02e8*/ 	.word	0x00001950
        /*02ec*/ 	.word	0x000000ff
        /*02f0*/ 	.word	0x00000000
        /*02f4*/ 	.short	0x010a
        /*02f6*/ 	.byte	0x04
	.zero		1


	//   ....[39]....
        /*02f8*/ 	.word	0x00001990
        /*02fc*/ 	.word	0x000000ff
        /*0300*/ 	.word	0x00000000
        /*0304*/ 	.short	0x010a
        /*0306*/ 	.byte	0x04
	.zero		1


	//   ....[40]....
        /*0308*/ 	.word	0x00001b40
        /*030c*/ 	.word	0x00000005
        /*0310*/ 	.word	0x00000000
        /*0314*/ 	.short	0x0101
        /*0316*/ 	.byte	0x3f
	.zero		1


	//   ....[41]....
        /*0318*/ 	.word	0x00001d00
        /*031c*/ 	.word	0x00000003
        /*0320*/ 	.word	0x00000000
        /*0324*/ 	.short	0x0101
        /*0326*/ 	.byte	0x3f
	.zero		1


	//   ....[42]....
        /*0328*/ 	.word	0x00006a40
        /*032c*/ 	.word	0x00000017
        /*0330*/ 	.word	0x00000088
        /*0334*/ 	.short	0x010a
        /*0336*/ 	.byte	0x3f
	.zero		1


	//   ....[43]....
        /*0338*/ 	.word	0x00006db0
        /*033c*/ 	.word	0x00000003
        /*0340*/ 	.word	0x00000128
        /*0344*/ 	.short	0x0101
        /*0346*/ 	.byte	0x3f
	.zero		1


	//   ....[44]....
        /*0348*/ 	.word	0x00007510
        /*034c*/ 	.word	0x00000007
        /*0350*/ 	.word	0x00000000
        /*0354*/ 	.short	0x010a
        /*0356*/ 	.byte	0x3f
	.zero		1


	//   ....[45]....
        /*0358*/ 	.word	0x00007590
        /*035c*/ 	.word	0x00000008
        /*0360*/ 	.word	0x00000000
        /*0364*/ 	.short	0x010a
        /*0366*/ 	.byte	0x3f
	.zero		1


	//   ....[46]....
        /*0368*/ 	.word	0x00007620
        /*036c*/ 	.word	0x00000009
        /*0370*/ 	.word	0x00000000
        /*0374*/ 	.short	0x010a
        /*0376*/ 	.byte	0x3f
	.zero		1


	//   ....[47]....
        /*0378*/ 	.word	0x000076b0
        /*037c*/ 	.word	0x00000008
        /*0380*/ 	.word	0x00000000
        /*0384*/ 	.short	0x010a
        /*0386*/ 	.byte	0x3f
	.zero		1


	//   ....[48]....
        /*0388*/ 	.word	0x00007740
        /*038c*/ 	.word	0x00000009
        /*0390*/ 	.word	0x00000000
        /*0394*/ 	.short	0x010a
        /*0396*/ 	.byte	0x3f
	.zero		1


	//   ....[49]....
        /*0398*/ 	.word	0x000077d0
        /*039c*/ 	.word	0x00000008
        /*03a0*/ 	.word	0x00000000
        /*03a4*/ 	.short	0x010a
        /*03a6*/ 	.byte	0x3f
	.zero		1


	//   ....[50]....
        /*03a8*/ 	.word	0x00007860
        /*03ac*/ 	.word	0x00000009
        /*03b0*/ 	.word	0x00000000
        /*03b4*/ 	.short	0x010a
        /*03b6*/ 	.byte	0x3f
	.zero		1


	//   ....[51]....
        /*03b8*/ 	.word	0x000078f0
        /*03bc*/ 	.word	0x00000008
        /*03c0*/ 	.word	0x00000000
        /*03c4*/ 	.short	0x010a
        /*03c6*/ 	.byte	0x3f
	.zero		1


	//   ....[52]....
        /*03c8*/ 	.word	0x00007980
        /*03cc*/ 	.word	0x00000009
        /*03d0*/ 	.word	0x00000000
        /*03d4*/ 	.short	0x010a
        /*03d6*/ 	.byte	0x3f
	.zero		1


	//   ....[53]....
        /*03d8*/ 	.word	0x00007a10
        /*03dc*/ 	.word	0x00000008
        /*03e0*/ 	.word	0x00000000
        /*03e4*/ 	.short	0x010a
        /*03e6*/ 	.byte	0x3f
	.zero		1


	//   ....[54]....
        /*03e8*/ 	.word	0x00007aa0
        /*03ec*/ 	.word	0x00000009
        /*03f0*/ 	.word	0x00000000
        /*03f4*/ 	.short	0x010a
        /*03f6*/ 	.byte	0x3f
	.zero		1


	//   ....[55]....
        /*03f8*/ 	.word	0x00007b30
        /*03fc*/ 	.word	0x00000008
        /*0400*/ 	.word	0x00000000
        /*0404*/ 	.short	0x010a
        /*0406*/ 	.byte	0x3f
	.zero		1


	//   ....[56]....
        /*0408*/ 	.word	0x00007bc0
        /*040c*/ 	.word	0x00000009
        /*0410*/ 	.word	0x00000000
        /*0414*/ 	.short	0x010a
        /*0416*/ 	.byte	0x3f
	.zero		1


	//   ....[57]....
        /*0418*/ 	.word	0x00007c50
        /*041c*/ 	.word	0x00000008
        /*0420*/ 	.word	0x00000000
        /*0424*/ 	.short	0x010a
        /*0426*/ 	.byte	0x3f
	.zero		1


	//   ....[58]....
        /*0428*/ 	.word	0x00007ce0
        /*042c*/ 	.word	0x00000009
        /*0430*/ 	.word	0x00000000
        /*0434*/ 	.short	0x010a
        /*0436*/ 	.byte	0x3f
	.zero		1


	//   ....[59]....
        /*0438*/ 	.word	0x00007d70
        /*043c*/ 	.word	0x00000006
        /*0440*/ 	.word	0x00000000
        /*0444*/ 	.short	0x010a
        /*0446*/ 	.byte	0x3f
	.zero		1


	//   ....[60]....
        /*0448*/ 	.word	0x00007e00
        /*044c*/ 	.word	0x00000003
        /*0450*/ 	.word	0x00000000
        /*0454*/ 	.short	0x010a
        /*0456*/ 	.byte	0x3f
	.zero		1


	//   ....[61]....
        /*0458*/ 	.word	0x00007e60
        /*045c*/ 	.word	0x00000003
        /*0460*/ 	.word	0x00000000
        /*0464*/ 	.short	0x010a
        /*0466*/ 	.byte	0x3f
	.zero		1


	//   ....[62]....
        /*0468*/ 	.word	0x00007ec0
        /*046c*/ 	.word	0x00000006
        /*0470*/ 	.word	0x00000000
        /*0474*/ 	.short	0x010a
        /*0476*/ 	.byte	0x3f
	.zero		1


	//   ....[63]....
        /*0478*/ 	.word	0x00007f90
        /*047c*/ 	.word	0x00000017
        /*0480*/ 	.word	0x00000088
        /*0484*/ 	.short	0x010a
        /*0486*/ 	.byte	0x3f
	.zero		1


	//   ....[64]....
        /*0488*/ 	.word	0x00008060
        /*048c*/ 	.word	0x00000007
        /*0490*/ 	.word	0x00000000
        /*0494*/ 	.short	0x010a
        /*0496*/ 	.byte	0x3f
	.zero		1


	//   ....[65]....
        /*0498*/ 	.word	0x000080b0
        /*049c*/ 	.word	0x00000008
        /*04a0*/ 	.word	0x00000000
        /*04a4*/ 	.short	0x010a
        /*04a6*/ 	.byte	0x3f
	.zero		1


	//   ....[66]....
        /*04a8*/ 	.word	0x00008100
        /*04ac*/ 	.word	0x00000009
        /*04b0*/ 	.word	0x00000000
        /*04b4*/ 	.short	0x010a
        /*04b6*/ 	.byte	0x3f
	.zero		1


	//   ....[67]....
        /*04b8*/ 	.word	0x00008150
        /*04bc*/ 	.word	0x00000008
        /*04c0*/ 	.word	0x00000000
        /*04c4*/ 	.short	0x010a
        /*04c6*/ 	.byte	0x3f
	.zero		1


	//   ....[68]....
        /*04c8*/ 	.word	0x000081a0
        /*04cc*/ 	.word	0x00000009
        /*04d0*/ 	.word	0x00000000
        /*04d4*/ 	.short	0x010a
        /*04d6*/ 	.byte	0x3f
	.zero		1


	//   ....[69]....
        /*04d8*/ 	.word	0x000081f0
        /*04dc*/ 	.word	0x00000008
        /*04e0*/ 	.word	0x00000000
        /*04e4*/ 	.short	0x010a
        /*04e6*/ 	.byte	0x3f
	.zero		1


	//   ....[70]....
        /*04e8*/ 	.word	0x00008240
        /*04ec*/ 	.word	0x00000009
        /*04f0*/ 	.word	0x00000000
        /*04f4*/ 	.short	0x010a
        /*04f6*/ 	.byte	0x3f
	.zero		1


	//   ....[71]....
        /*04f8*/ 	.word	0x00008290
        /*04fc*/ 	.word	0x00000008
        /*0500*/ 	.word	0x00000000
        /*0504*/ 	.short	0x010a
        /*0506*/ 	.byte	0x3f
	.zero		1


	//   ....[72]....
        /*0508*/ 	.word	0x000082e0
        /*050c*/ 	.word	0x00000009
        /*0510*/ 	.word	0x00000000
        /*0514*/ 	.short	0x010a
        /*0516*/ 	.byte	0x3f
	.zero		1


	//   ....[73]....
        /*0518*/ 	.word	0x00008330
        /*051c*/ 	.word	0x00000008
        /*0520*/ 	.word	0x00000000
        /*0524*/ 	.short	0x010a
        /*0526*/ 	.byte	0x3f
	.zero		1


	//   ....[74]....
        /*0528*/ 	.word	0x00008380
        /*052c*/ 	.word	0x00000009
        /*0530*/ 	.word	0x00000000
        /*0534*/ 	.short	0x010a
        /*0536*/ 	.byte	0x3f
	.zero		1


	//   ....[75]....
        /*0538*/ 	.word	0x000083d0
        /*053c*/ 	.word	0x00000008
        /*0540*/ 	.word	0x00000000
        /*0544*/ 	.short	0x010a
        /*0546*/ 	.byte	0x3f
	.zero		1


	//   ....[76]....
        /*0548*/ 	.word	0x00008420
        /*054c*/ 	.word	0x00000009
        /*0550*/ 	.word	0x00000000
        /*0554*/ 	.short	0x010a
        /*0556*/ 	.byte	0x3f
	.zero		1


	//   ....[77]....
        /*0558*/ 	.word	0x00008470
        /*055c*/ 	.word	0x00000008
        /*0560*/ 	.word	0x00000000
        /*0564*/ 	.short	0x010a
        /*0566*/ 	.byte	0x3f
	.zero		1


	//   ....[78]....
        /*0568*/ 	.word	0x000084c0
        /*056c*/ 	.word	0x00000009
        /*0570*/ 	.word	0x00000000
        /*0574*/ 	.short	0x010a
        /*0576*/ 	.byte	0x3f
	.zero		1


	//   ....[79]....
        /*0578*/ 	.word	0x00008510
        /*057c*/ 	.word	0x00000006
        /*0580*/ 	.word	0x00000000
        /*0584*/ 	.short	0x010a
        /*0586*/ 	.byte	0x3f
	.zero		1


	//----- nvinfo : EIATTR_NUM_MBARRIERS
	.align		4
.L_35:
        /*0588*/ 	.byte	0x03, 0x38
        /*058a*/ 	.short	0x0024


	//----- nvinfo : EIATTR_EXIT_INSTR_OFFSETS
	.align		4
        /*058c*/ 	.byte	0x04, 0x1c
        /*058e*/ 	.short	(.L_37 - .L_36)


	//   ....[0]....
.L_36:
        /*0590*/ 	.word	0x00000b20


	//   ....[1]....
        /*0594*/ 	.word	0x00001330


	//   ....[2]....
        /*0598*/ 	.word	0x00006150


	//   ....[3]....
        /*059c*/ 	.word	0x000066b0


	//   ....[4]....
        /*05a0*/ 	.word	0x00007e50


	//----- nvinfo : EIATTR_MAX_THREADS
	.align		4
.L_37:
        /*05a4*/ 	.byte	0x04, 0x05
        /*05a6*/ 	.short	(.L_39 - .L_38)
.L_38:
        /*05a8*/ 	.word	0x00000180
        /*05ac*/ 	.word	0x00000001
        /*05b0*/ 	.word	0x00000001


	//----- nvinfo : EIATTR_CRS_STACK_SIZE
	.align		4
.L_39:
        /*05b4*/ 	.byte	0x04, 0x1e
        /*05b6*/ 	.short	(.L_41 - .L_40)
.L_40:
        /*05b8*/ 	.word	0x00000000


	//----- nvinfo : EIATTR_CBANK_PARAM_SIZE
	.align		4
.L_41:
        /*05bc*/ 	.byte	0x03, 0x19
        /*05be*/ 	.short	0x0470


	//----- nvinfo : EIATTR_PARAM_CBANK
	.align		4
        /*05c0*/ 	.byte	0x04, 0x0a
        /*05c2*/ 	.short	(.L_43 - .L_42)
	.align		4
.L_42:
        /*05c4*/ 	.word	index@(.nv.constant0._ZN7cutlass13device_kernelINS_4gemm6kernel13GemmUniversalIN4cute5tupleIJiiiiEEENS1_10collective13CollectiveMmaINS1_34MainloopSm90TmaGmmaWarpSpecializedILi17ENS5_IJNS4_1CILi2EEENSA_ILi1EEESC_EEENS1_35KernelTmaWarpSpecializedCooperativeEEENS5_IJNSA_ILi384EEENSA_ILi32EEENSA_ILi16EEEEEENS_6half_tENS5_IJlSC_lEEESK_SL_NS4_8TiledMMAINS4_8MMA_AtomIJNS4_4SM904GMMA25MMA_64x32x16_F32F16F16_SSILNSP_5MajorE0ELSR_0ELNSP_7ScaleInE1ELSS_1EEEEEENS4_6LayoutISD_NS5_IJSC_NSA_ILi0EEESW_EEEEENS5_IJNS4_10UnderscoreESZ_SZ_EEEEENS4_13SM90_TMA_LOADENS4_14ComposedLayoutINS4_7SwizzleILi1ELi4ELi3EEENS4_18smem_ptr_flag_bitsILi16EEENSV_INS5_IJNSA_ILi8EEESI_EEENS5_IJSI_SC_EEEEEEEvNS4_8identityENS4_23SM90_TMA_LOAD_MULTICASTES1C_vS1D_EENS_8epilogue10collective6detail29Sm90TmaWarpSpecializedAdapterINS1H_15DefaultEpilogueISK_SL_SL_NS1G_6thread17LinearCombinationISK_Li1EffLNS1L_9ScaleType4KindE0ELNS_15FloatRoundStyleE2ESK_EENS1_15EpilogueDefaultEEEEEvvEEEEvNT_6ParamsE)
        /*05c8*/ 	.short	0x0210
        /*05ca*/ 	.short	0x0470


	//----- nvinfo : EIATTR_SW_WAR
	.align		4
.L_43:
        /*05cc*/ 	.byte	0x04, 0x36
        /*05ce*/ 	.short	(.L_45 - .L_44)
.L_44:
        /*05d0*/ 	.word	0x00000008
.L_45:


//--------------------- .nv.callgraph             --------------------------
	.section	.nv.callgraph,"",@"SHT_CUDA_CALLGRAPH"
	.align	4
	.sectionentsize	8
	.align		4
        /*0000*/ 	.word	0x00000000
	.align		4
        /*0004*/ 	.word	0xffffffff
	.align		4
        /*0008*/ 	.word	index@(_ZN7cutlass13device_kernelINS_4gemm6kernel13GemmUniversalIN4cute5tupleIJiiiiEEENS1_10collective13CollectiveMmaINS1_34MainloopSm90TmaGmmaWarpSpecializedILi17ENS5_IJNS4_1CILi2EEENSA_ILi1EEESC_EEENS1_35KernelTmaWarpSpecializedCooperativeEEENS5_IJNSA_ILi384EEENSA_ILi32EEENSA_ILi16EEEEEENS_6half_tENS5_IJlSC_lEEESK_SL_NS4_8TiledMMAINS4_8MMA_AtomIJNS4_4SM904GMMA25MMA_64x32x16_F32F16F16_SSILNSP_5MajorE0ELSR_0ELNSP_7ScaleInE1ELSS_1EEEEEENS4_6LayoutISD_NS5_IJSC_NSA_ILi0EEESW_EEEEENS5_IJNS4_10UnderscoreESZ_SZ_EEEEENS4_13SM90_TMA_LOADENS4_14ComposedLayoutINS4_7SwizzleILi1ELi4ELi3EEENS4_18smem_ptr_flag_bitsILi16EEENSV_INS5_IJNSA_ILi8EEESI_EEENS5_IJSI_SC_EEEEEEEvNS4_8identityENS4_23SM90_TMA_LOAD_MULTICASTES1C_vS1D_EENS_8epilogue10collective6detail29Sm90TmaWarpSpecializedAdapterINS1H_15DefaultEpilogueISK_SL_SL_NS1G_6thread17LinearCombinationISK_Li1EffLNS1L_9ScaleType4KindE0ELNS_15FloatRoundStyleE2ESK_EENS1_15EpilogueDefaultEEEEEvvEEEEvNT_6ParamsE)
	.align		4
        /*000c*/ 	.word	index@(__assertfail)
	.align		4
        /*0010*/ 	.word	0x00000000
	.align		4
        /*0014*/ 	.word	0xfffffffe
	.align		4
        /*0018*/ 	.word	0x00000000
	.align		4
        /*001c*/ 	.word	0xfffffffd
	.align		4
        /*0020*/ 	.word	0x00000000
	.align		4
        /*0024*/ 	.word	0xfffffffc


//--------------------- .nv.constant4             --------------------------
	.section	.nv.constant4,"a",@progbits
	.align	8
	.align		8
.nv.constant4:
        /*0000*/ 	.dword	__assertfail
	.align		8
        /*0008*/ 	.dword	__unnamed_1
	.align		8
        /*0010*/ 	.dword	_ZN39_INTERNAL_fadcca69_4_k_cu_31a9e02f_95984cuda3std3__45__cpo5beginE
	.align		8
        /*0018*/ 	.dword	_ZN39_INTERNAL_fadcca69_4_k_cu_31a9e02f_95984cuda3std3__45__cpo3endE
	.align		8
        /*0020*/ 	.dword	_ZN39_INTERNAL_fadcca69_4_k_cu_31a9e02f_95984cuda3std3__45__cpo6cbeginE
	.align		8
        /*0028*/ 	.dword	_ZN39_INTERNAL_fadcca69_4_k_cu_31a9e02f_95984cuda3std3__45__cpo4cendE
	.align		8
        /*0030*/ 	.dword	_ZN39_INTERNAL_fadcca69_4_k_cu_31a9e02f_95984cuda3std3__441_GLOBAL__N__fadcca69_4_k_cu_31a9e02f_95986ignoreE
	.align		8
        /*0038*/ 	.dword	_ZN39_INTERNAL_fadcca69_4_k_cu_31a9e02f_95984cuda3std3__419piecewise_constructE
	.align		8
        /*0040*/ 	.dword	_ZN39_INTERNAL_fadcca69_4_k_cu_31a9e02f_95984cuda3std3__48in_placeE
	.align		8
        /*0048*/ 	.dword	_ZN39_INTERNAL_fadcca69_4_k_cu_31a9e02f_95984cuda3std6ranges3__45__cpo4swapE
	.align		8
        /*0050*/ 	.dword	_ZN39_INTERNAL_fadcca69_4_k_cu_31a9e02f_95984cuda3std6ranges3__45__cpo9iter_moveE
	.align		8
        /*0058*/ 	.dword	_ZN39_INTERNAL_fadcca69_4_k_cu_31a9e02f_95984cute7productE
	.align		8
        /*0060*/ 	.dword	_ZN39_INTERNAL_fadcca69_4_k_cu_31a9e02f_95984cute1_E
	.align		8
        /*0068*/ 	.dword	$str$22
	.align		8
        /*0070*/ 	.dword	$str$23


//--------------------- .text._ZN7cutlass13device_kernelINS_4gemm6kernel13GemmUniversalIN4cute5tupleIJiiiiEEENS1_10collective13CollectiveMmaINS1_34MainloopSm90TmaGmmaWarpSpecializedILi17ENS5_IJNS4_1CILi2EEENSA_ILi1EEESC_EEENS1_35KernelTmaWarpSpecializedCooperativeEEENS5_IJNSA_ILi384EEENSA_ILi32EEENSA_ILi16EEEEEENS_6half_tENS5_IJlSC_lEEESK_SL_NS4_8TiledMMAINS4_8MMA_AtomIJNS4_4SM904GMMA25MMA_64x32x16_F32F16F16_SSILNSP_5MajorE0ELSR_0ELNSP_7ScaleInE1ELSS_1EEEEEENS4_6LayoutISD_NS5_IJSC_NSA_ILi0EEESW_EEEEENS5_IJNS4_10UnderscoreESZ_SZ_EEEEENS4_13SM90_TMA_LOADENS4_14ComposedLayoutINS4_7SwizzleILi1ELi4ELi3EEENS4_18smem_ptr_flag_bitsILi16EEENSV_INS5_IJNSA_ILi8EEESI_EEENS5_IJSI_SC_EEEEEEEvNS4_8identityENS4_23SM90_TMA_LOAD_MULTICASTES1C_vS1D_EENS_8epilogue10collective6detail29Sm90TmaWarpSpecializedAdapterINS1H_15DefaultEpilogueISK_SL_SL_NS1G_6thread17LinearCombinationISK_Li1EffLNS1L_9ScaleType4KindE0ELNS_15FloatRoundStyleE2ESK_EENS1_15EpilogueDefaultEEEEEvvEEEEvNT_6ParamsE --------------------------
	.section	.text._ZN7cutlass13device_kernelINS_4gemm6kernel13GemmUniversalIN4cute5tupleIJiiiiEEENS1_10collective13CollectiveMmaINS1_34MainloopSm90TmaGmmaWarpSpecializedILi17ENS5_IJNS4_1CILi2EEENSA_ILi1EEESC_EEENS1_35KernelTmaWarpSpecializedCooperativeEEENS5_IJNSA_ILi384EEENSA_ILi32EEENSA_ILi16EEEEEENS_6half_tENS5_IJlSC_lEEESK_SL_NS4_8TiledMMAINS4_8MMA_AtomIJNS4_4SM904GMMA25MMA_64x32x16_F32F16F16_SSILNSP_5MajorE0ELSR_0ELNSP_7ScaleInE1ELSS_1EEEEEENS4_6LayoutISD_NS5_IJSC_NSA_ILi0EEESW_EEEEENS5_IJNS4_10UnderscoreESZ_SZ_EEEEENS4_13SM90_TMA_LOADENS4_14ComposedLayoutINS4_7SwizzleILi1ELi4ELi3EEENS4_18smem_ptr_flag_bitsILi16EEENSV_INS5_IJNSA_ILi8EEESI_EEENS5_IJSI_SC_EEEEEEEvNS4_8identityENS4_23SM90_TMA_LOAD_MULTICASTES1C_vS1D_EENS_8epilogue10collective6detail29Sm90TmaWarpSpecializedAdapterINS1H_15DefaultEpilogueISK_SL_SL_NS1G_6thread17LinearCombinationISK_Li1EffLNS1L_9ScaleType4KindE0ELNS_15FloatRoundStyleE2ESK_EENS1_15EpilogueDefaultEEEEEvvEEEEvNT_6ParamsE,"ax",@progbits
	.align	128
.text._ZN7cutlass13device_kernelINS_4gemm6kernel13GemmUniversalIN4cute5tupleIJiiiiEEENS1_10collective13CollectiveMmaINS1_34MainloopSm90TmaGmmaWarpSpecializedILi17ENS5_IJNS4_1CILi2EEENSA_ILi1EEESC_EEENS1_35KernelTmaWarpSpecializedCooperativeEEENS5_IJNSA_ILi384EEENSA_ILi32EEENSA_ILi16EEEEEENS_6half_tENS5_IJlSC_lEEESK_SL_NS4_8TiledMMAINS4_8MMA_AtomIJNS4_4SM904GMMA25MMA_64x32x16_F32F16F16_SSILNSP_5MajorE0ELSR_0ELNSP_7ScaleInE1ELSS_1EEEEEENS4_6LayoutISD_NS5_IJSC_NSA_ILi0EEESW_EEEEENS5_IJNS4_10UnderscoreESZ_SZ_EEEEENS4_13SM90_TMA_LOADENS4_14ComposedLayoutINS4_7SwizzleILi1ELi4ELi3EEENS4_18smem_ptr_flag_bitsILi16EEENSV_INS5_IJNSA_ILi8EEESI_EEENS5_IJSI_SC_EEEEEEEvNS4_8identityENS4_23SM90_TMA_LOAD_MULTICASTES1C_vS1D_EENS_8epilogue10collective6detail29Sm90TmaWarpSpecializedAdapterINS1H_15DefaultEpilogueISK_SL_SL_NS1G_6thread17LinearCombinationISK_Li1EffLNS1L_9ScaleType4KindE0ELNS_15FloatRoundStyleE2ESK_EENS1_15EpilogueDefaultEEEEEvvEEEEvNT_6ParamsE:
        .type           _ZN7cutlass13device_kernelINS_4gemm6kernel13GemmUniversalIN4cute5tupleIJiiiiEEENS1_10collective13CollectiveMmaINS1_34MainloopSm90TmaGmmaWarpSpecializedILi17ENS5_IJNS4_1CILi2EEENSA_ILi1EEESC_EEENS1_35KernelTmaWarpSpecializedCooperativeEEENS5_IJNSA_ILi384EEENSA_ILi32EEENSA_ILi16EEEEEENS_6half_tENS5_IJlSC_lEEESK_SL_NS4_8TiledMMAINS4_8MMA_AtomIJNS4_4SM904GMMA25MMA_64x32x16_F32F16F16_SSILNSP_5MajorE0ELSR_0ELNSP_7ScaleInE1ELSS_1EEEEEENS4_6LayoutISD_NS5_IJSC_NSA_ILi0EEESW_EEEEENS5_IJNS4_10UnderscoreESZ_SZ_EEEEENS4_13SM90_TMA_LOADENS4_14ComposedLayoutINS4_7SwizzleILi1ELi4ELi3EEENS4_18smem_ptr_flag_bitsILi16EEENSV_INS5_IJNSA_ILi8EEESI_EEENS5_IJSI_SC_EEEEEEEvNS4_8identityENS4_23SM90_TMA_LOAD_MULTICASTES1C_vS1D_EENS_8epilogue10collective6detail29Sm90TmaWarpSpecializedAdapterINS1H_15DefaultEpilogueISK_SL_SL_NS1G_6thread17LinearCombinationISK_Li1EffLNS1L_9ScaleType4KindE0ELNS_15FloatRoundStyleE2ESK_EENS1_15EpilogueDefaultEEEEEvvEEEEvNT_6ParamsE,@function
        .size           _ZN7cutlass13device_kernelINS_4gemm6kernel13GemmUniversalIN4cute5tupleIJiiiiEEENS1_10collective13CollectiveMmaINS1_34MainloopSm90TmaGmmaWarpSpecializedILi17ENS5_IJNS4_1CILi2EEENSA_ILi1EEESC_EEENS1_35KernelTmaWarpSpecializedCooperativeEEENS5_IJNSA_ILi384EEENSA_ILi32EEENSA_ILi16EEEEEENS_6half_tENS5_IJlSC_lEEESK_SL_NS4_8TiledMMAINS4_8MMA_AtomIJNS4_4SM904GMMA25MMA_64x32x16_F32F16F16_SSILNSP_5MajorE0ELSR_0ELNSP_7ScaleInE1ELSS_1EEEEEENS4_6LayoutISD_NS5_IJSC_NSA_ILi0EEESW_EEEEENS5_IJNS4_10UnderscoreESZ_SZ_EEEEENS4_13SM90_TMA_LOADENS4_14ComposedLayoutINS4_7SwizzleILi1ELi4ELi3EEENS4_18smem_ptr_flag_bitsILi16EEENSV_INS5_IJNSA_ILi8EEESI_EEENS5_IJSI_SC_EEEEEEEvNS4_8identityENS4_23SM90_TMA_LOAD_MULTICASTES1C_vS1D_EENS_8epilogue10collective6detail29Sm90TmaWarpSpecializedAdapterINS1H_15DefaultEpilogueISK_SL_SL_NS1G_6thread17LinearCombinationISK_Li1EffLNS1L_9ScaleType4KindE0ELNS_15FloatRoundStyleE2ESK_EENS1_15EpilogueDefaultEEEEEvvEEEEvNT_6ParamsE,(.L_x_176 - _ZN7cutlass13device_kernelINS_4gemm6kernel13GemmUniversalIN4cute5tupleIJiiiiEEENS1_10collective13CollectiveMmaINS1_34MainloopSm90TmaGmmaWarpSpecializedILi17ENS5_IJNS4_1CILi2EEENSA_ILi1EEESC_EEENS1_35KernelTmaWarpSpecializedCooperativeEEENS5_IJNSA_ILi384EEENSA_ILi32EEENSA_ILi16EEEEEENS_6half_tENS5_IJlSC_lEEESK_SL_NS4_8TiledMMAINS4_8MMA_AtomIJNS4_4SM904GMMA25MMA_64x32x16_F32F16F16_SSILNSP_5MajorE0ELSR_0ELNSP_7ScaleInE1ELSS_1EEEEEENS4_6LayoutISD_NS5_IJSC_NSA_ILi0EEESW_EEEEENS5_IJNS4_10UnderscoreESZ_SZ_EEEEENS4_13SM90_TMA_LOADENS4_14ComposedLayoutINS4_7SwizzleILi1ELi4ELi3EEENS4_18smem_ptr_flag_bitsILi16EEENSV_INS5_IJNSA_ILi8EEESI_EEENS5_IJSI_SC_EEEEEEEvNS4_8identityENS4_23SM90_TMA_LOAD_MULTICASTES1C_vS1D_EENS_8epilogue10collective6detail29Sm90TmaWarpSpecializedAdapterINS1H_15DefaultEpilogueISK_SL_SL_NS1G_6thread17LinearCombinationISK_Li1EffLNS1L_9ScaleType4KindE0ELNS_15FloatRoundStyleE2ESK_EENS1_15EpilogueDefaultEEEEEvvEEEEvNT_6ParamsE)
        .other          _ZN7cutlass13device_kernelINS_4gemm6kernel13GemmUniversalIN4cute5tupleIJiiiiEEENS1_10collective13CollectiveMmaINS1_34MainloopSm90TmaGmmaWarpSpecializedILi17ENS5_IJNS4_1CILi2EEENSA_ILi1EEESC_EEENS1_35KernelTmaWarpSpecializedCooperativeEEENS5_IJNSA_ILi384EEENSA_ILi32EEENSA_ILi16EEEEEENS_6half_tENS5_IJlSC_lEEESK_SL_NS4_8TiledMMAINS4_8MMA_AtomIJNS4_4SM904GMMA25MMA_64x32x16_F32F16F16_SSILNSP_5MajorE0ELSR_0ELNSP_7ScaleInE1ELSS_1EEEEEENS4_6LayoutISD_NS5_IJSC_NSA_ILi0EEESW_EEEEENS5_IJNS4_10UnderscoreESZ_SZ_EEEEENS4_13SM90_TMA_LOADENS4_14ComposedLayoutINS4_7SwizzleILi1ELi4ELi3EEENS4_18smem_ptr_flag_bitsILi16EEENSV_INS5_IJNSA_ILi8EEESI_EEENS5_IJSI_SC_EEEEEEEvNS4_8identityENS4_23SM90_TMA_LOAD_MULTICASTES1C_vS1D_EENS_8epilogue10collective6detail29Sm90TmaWarpSpecializedAdapterINS1H_15DefaultEpilogueISK_SL_SL_NS1G_6thread17LinearCombinationISK_Li1EffLNS1L_9ScaleType4KindE0ELNS_15FloatRoundStyleE2ESK_EENS1_15EpilogueDefaultEEEEEvvEEEEvNT_6ParamsE,@"STO_CUDA_ENTRY STV_DEFAULT"
_ZN7cutlass13device_kernelINS_4gemm6kernel13GemmUniversalIN4cute5tupleIJiiiiEEENS1_10collective13CollectiveMmaINS1_34MainloopSm90TmaGmmaWarpSpecializedILi17ENS5_IJNS4_1CILi2EEENSA_ILi1EEESC_EEENS1_35KernelTmaWarpSpecializedCooperativeEEENS5_IJNSA_ILi384EEENSA_ILi32EEENSA_ILi16EEEEEENS_6half_tENS5_IJlSC_lEEESK_SL_NS4_8TiledMMAINS4_8MMA_AtomIJNS4_4SM904GMMA25MMA_64x32x16_F32F16F16_SSILNSP_5MajorE0ELSR_0ELNSP_7ScaleInE1ELSS_1EEEEEENS4_6LayoutISD_NS5_IJSC_NSA_ILi0EEESW_EEEEENS5_IJNS4_10UnderscoreESZ_SZ_EEEEENS4_13SM90_TMA_LOADENS4_14ComposedLayoutINS4_7SwizzleILi1ELi4ELi3EEENS4_18smem_ptr_flag_bitsILi16EEENSV_INS5_IJNSA_ILi8EEESI_EEENS5_IJSI_SC_EEEEEEEvNS4_8identityENS4_23SM90_TMA_LOAD_MULTICASTES1C_vS1D_EENS_8epilogue10collective6detail29Sm90TmaWarpSpecializedAdapterINS1H_15DefaultEpilogueISK_SL_SL_NS1G_6thread17LinearCombinationISK_Li1EffLNS1L_9ScaleType4KindE0ELNS_15FloatRoundStyleE2ESK_EENS1_15EpilogueDefaultEEEEEvvEEEEvNT_6ParamsE:
[----:B------:R-:W0:Y:S01]  /*0000*/  LDC R1, c[0x0][0x28] ;  /* 0x00000a00ff017b82 */ /* 0x000e220000000800 */
[----:B------:R-:W1:Y:S01]  /*0010*/  S2R R18, SR_TID.X ;  /* 0x0000000000127919 */ /* 0x000e620000002100 */
[----:B------:R-:W-:Y:S01]  /*0020*/  ELECT P0, URZ, PT ;  /* 0x00000000003f782f */ /* 0x000fe20003800000 */
[----:B------:R-:W-:Y:S01]  /*0030*/  BSSY B0, `(.L_x_0) ;  /* 0x000000f000007945 */ /* 0x000fe20003800000 */
[--C-:B-1----:R-:W-:Y:S02]  /*0040*/  SHF.R.U32.HI R0, RZ, 0x5, R18.reuse ;  /* 0x00000005ff007819 */ /* 0x102fe40000011612 */
[----:B------:R-:W-:-:S03]  /*0050*/  SHF.R.U32.HI R3, RZ, 0x7, R18 ;  /* 0x00000007ff037819 */ /* 0x000fc60000011612 */
[----:B------:R-:W1:Y:S04]  /*0060*/  SHFL.IDX PT, R2, R0, RZ, 0x1f ;  /* 0x00001fff00027589 */ /* 0x000e6800000e0000 */
[----:B------:R2:W3:Y:S01]  /*0070*/  SHFL.IDX PT, R5, R3, RZ, 0x1f ;  /* 0x00001fff03057589 */ /* 0x0004e200000e0000 */
[----:B-1----:R-:W-:-:S13]  /*0080*/  ISETP.NE.OR P0, PT, R2, RZ, !P0 ;  /* 0x000000ff0200720c */ /* 0x002fda0004705670 */
[----:B0-23--:R-:W-:Y:S05]  /*0090*/  @P0 BRA `(.L_x_1) ;  /* 0x0000000000200947 */ /* 0x00dfea0003800000 */
[----:B------:R-:W-:Y:S02]  /*00a0*/  ULDC.64 UR4, c[0x0][0x198] ;  /* 0x0000660000047ab9 */ /* 0x000fe40000000a00 */
[----:B------:R-:W-:Y:S02]  /*00b0*/  UIADD3 UR6, UP0, UR4, 0xf0, URZ ;  /* 0x000000f004067890 */ /* 0x000fe4000ff1e03f */
[----:B------:R-:W-:Y:S02]  /*00c0*/  UIADD3 UR4, UP1, UR4, 0x1f0, URZ ;  /* 0x000001f004047890 */ /* 0x000fe4000ff3e03f */
[----:B------:R-:W-:Y:S02]  /*00d0*/  UIADD3.X UR7, URZ, UR5, URZ, UP0, !UPT ;  /* 0x000000053f077290 */ /* 0x000fe400087fe43f */
[----:B------:R-:W-:-:S07]  /*00e0*/  UIADD3.X UR5, URZ, UR5, URZ, UP1, !UPT ;  /* 0x000000053f057290 */ /* 0x000fce0008ffe43f */
[----:B------:R0:W-:Y:S02]  /*00f0*/  UTMACCTL.PF [UR6] ;  /* 0x00000000060079b9 */ /* 0x0001e40008040000 */
[----:B------:R0:W-:Y:S02]  /*0100*/  UTMACCTL.PF [UR4] ;  /* 0x00000000040079b9 */ /* 0x0001e40008040000 */
[----:B0-----:R-:W-:Y:S01]  /*0110*/  NOP ;  /* 0x0000000000007918 */ /* 0x001fe20000000000 */
.L_x_1:
[----:B------:R-:W-:Y:S05]  /*0120*/  BSYNC B0 ;  /* 0x0000000000007941 */ /* 0x000fea0003800000 */
.L_x_0:
[----:B------:R-:W0:Y:S02]  /*0130*/  SHFL.IDX PT, R3, R0, RZ, 0x1f ;  /* 0x00001fff00037589 */ /* 0x000e2400000e0000 */
[----:B0-----:R-:W-:-:S13]  /*0140*/  ISETP.NE.AND P0, PT, R3, RZ, PT ;  /* 0x000000ff0300720c */ /* 0x001fda0003f05270 */
[----:B------:R-:W-:Y:S05]  /*0150*/  @P0 BRA `(.L_x_2) ;  /* 0x0000000000cc0947 */ /* 0x000fea0003800000 */
[----:B------:R-:W-:Y:S01]  /*0160*/  ELECT P0, URZ, PT ;  /* 0x00000000003f782f */ /* 0x000fe20003800000 */
[----:B------:R-:W-:-:S12]  /*0170*/  BSSY B0, `(.L_x_2) ;  /* 0x0000031000007945 */ /* 0x000fd80003800000 */
[----:B------:R-:W-:Y:S05]  /*0180*/  @!P0 BRA `(.L_x_3) ;  /* 0x0000000000bc8947 */ /* 0x000fea0003800000 */
[----:B------:R-:W0:Y:S01]  /*0190*/  S2UR UR8, SR_CgaCtaId ;  /* 0x00000000000879c3 */ /* 0x000e220000008800 */
[----:B------:R-:W-:Y:S01]  /*01a0*/  UMOV UR4, 0x400 ;  /* 0x0000040000047882 */ /* 0x000fe20000000000 */
[----:B------:R-:W-:Y:S01]  /*01b0*/  UMOV UR5, 0x1 ;  /* 0x0000000100057882 */ /* 0x000fe20000000000 */
[----:B------:R-:W-:Y:S02]  /*01c0*/  UMOV UR6, 0x4 ;  /* 0x0000000400067882 */ /* 0x000fe40000000000 */
[----:B------:R-:W-:-:S04]  /*01d0*/  UIADD3 UR6, -UR6, 0x100000, URZ ;  /* 0x0010000006067890 */ /* 0x000fc8000fffe13f */
[----:B------:R-:W-:Y:S02]  /*01e0*/  USHF.L.U32 UR7, UR6, 0xb, URZ ;  /* 0x0000000b06077899 */ /* 0x000fe4000800063f */
[----:B------:R-:W-:Y:S02]  /*01f0*/  USHF.L.U32 UR6, UR6, 0x1, URZ ;  /* 0x0000000106067899 */ /* 0x000fe4000800063f */
[----:B0-----:R-:W-:Y:S02]  /*0200*/  ULEA UR8, UR8, UR4, 0x18 ;  /* 0x0000000408087291 */ /* 0x001fe4000f8ec03f */
[----:B------:R-:W-:-:S04]  /*0210*/  UIADD3 UR4, -UR5, 0x100000, URZ ;  /* 0x0010000005047890 */ /* 0x000fc8000fffe13f */
[----:B------:R-:W-:Y:S02]  /*0220*/  USHF.L.U32 UR5, UR4, 0xb, URZ ;  /* 0x0000000b04057899 */ /* 0x000fe4000800063f */
[----:B------:R-:W-:Y:S01]  /*0230*/  USHF.L.U32 UR4, UR4, 0x1, URZ ;  /* 0x0000000104047899 */ /* 0x000fe2000800063f */
[----:B------:R-:W0:Y:S11]  /*0240*/  FENCE.VIEW.ASYNC.S ;  /* 0x00000000000073c6 */ /* 0x000e360000000000 */
[----:B0-----:R0:W1:Y:S01]  /*0250*/  SYNCS.EXCH.64 URZ, [UR8], UR4 ;  /* 0x00000004083f75b2 */ /* 0x0010620008000100 */
[----:B------:R0:W2:Y:S01]  /*0260*/  SYNCS.EXCH.64 URZ, [UR8+0x88], UR6 ;  /* 0x00008806083f75b2 */ /* 0x0000a20008000100 */
[----:B------:R0:W3:Y:S01]  /*0270*/  SYNCS.EXCH.64 URZ, [UR8+0x8], UR4 ;  /* 0x00000804083f75b2 */ /* 0x0000e20008000100 */
[----:B------:R0:W4:Y:S01]  /*0280*/  SYNCS.EXCH.64 URZ, [UR8+0x90], UR6 ;  /* 0x00009006083f75b2 */ /* 0x0001220008000100 */
[----:B------:R0:W0:Y:S01]  /*0290*/  SYNCS.EXCH.64 URZ, [UR8+0x10], UR4 ;  /* 0x00001004083f75b2 */ /* 0x0000220008000100 */
        /* <DEDUP_REMOVED lines=29> */
[----:B-1234-:R-:W-:Y:S01]  /*0470*/  NOP ;  /* 0x0000000000007918 */ /* 0x01efe20000000000 */
.L_x_3:
[----:B0-----:R-:W-:Y:S05]  /*0480*/  BSYNC B0 ;  /* 0x0000000000007941 */ /* 0x001fea0003800000 */
.L_x_2:
[----:B------:R-:W-:Y:S01]  /*0490*/  SHF.R.S32.HI R7, RZ, 0x1f, R18 ;  /* 0x0000001fff077819 */ /* 0x000fe20000011412 */
[----:B------:R-:W0:Y:S01]  /*04a0*/  SHFL.IDX PT, R0, R0, RZ, 0x1f ;  /* 0x00001fff00007589 */ /* 0x000e2200000e0000 */
[----:B------:R-:W1:Y:S01]  /*04b0*/  S2UR UR8, SR_CTAID.X ;  /* 0x00000000000879c3 */ /* 0x000e620000002500 */
[----:B------:R-:W-:Y:S02]  /*04c0*/  ELECT P0, URZ, PT ;  /* 0x00000000003f782f */ /* 0x000fe40003800000 */
[----:B------:R-:W-:Y:S01]  /*04d0*/  LEA.HI R7, R7, R18, RZ, 0x7 ;  /* 0x0000001207077211 */ /* 0x000fe200078f38ff */
[----:B------:R-:W2:Y:S01]  /*04e0*/  S2R R4, SR_CTAID.Y ;  /* 0x0000000000047919 */ /* 0x000ea20000002600 */
[----:B------:R-:W-:Y:S01]  /*04f0*/  SHF.R.S32.HI R8, RZ, 0x1f, R3 ;  /* 0x0000001fff087819 */ /* 0x000fe20000011403 */
[----:B------:R-:W-:Y:S01]  /*0500*/  ULDC UR4, c[0x0][0x150] ;  /* 0x0000540000047ab9 */ /* 0x000fe20000000800 */
[----:B------:R-:W-:Y:S01]  /*0510*/  LOP3.LUT R7, R7, 0xffffff80, RZ, 0xc0, !PT ;  /* 0xffffff8007077812 */ /* 0x000fe200078ec0ff */
[----:B------:R-:W-:Y:S01]  /*0520*/  NOP ;  /* 0x0000000000007918 */ /* 0x000fe20000000000 */
[----:B------:R-:W-:Y:S01]  /*0530*/  LEA.HI R8, R8, R3, RZ, 0x2 ;  /* 0x0000000308087211 */ /* 0x000fe200078f10ff */
[----:B------:R-:W3:Y:S01]  /*0540*/  LDC R10, c[0x0][0x144] ;  /* 0x00005100ff0a7b82 */ /* 0x000ee20000000800 */
[----:B------:R-:W-:Y:S01]  /*0550*/  NOP ;  /* 0x0000000000007918 */ /* 0x000fe20000000000 */
[----:B------:R-:W-:Y:S01]  /*0560*/  IMAD.IADD R6, R18, 0x1, -R7 ;  /* 0x0000000112067824 */ /* 0x000fe200078e0a07 */
[----:B------:R-:W-:Y:S01]  /*0570*/  LOP3.LUT R8, R8, 0x3ffffffc, RZ, 0xc0, !PT ;  /* 0x3ffffffc08087812 */ /* 0x000fe200078ec0ff */
[----:B------:R-:W-:Y:S01]  /*0580*/  IMAD.MOV.U32 R23, RZ, RZ, 0x1 ;  /* 0x00000001ff177424 */ /* 0x000fe200078e00ff */
[----:B------:R-:W-:-:S02]  /*0590*/  ISETP.NE.AND P3, PT, R5, RZ, PT ;  /* 0x000000ff0500720c */ /* 0x000fc40003f65270 */
[----:B------:R-:W-:Y:S01]  /*05a0*/  SHF.R.S32.HI R7, RZ, 0x1f, R6 ;  /* 0x0000001fff077819 */ /* 0x000fe20000011406 */
[----:B------:R-:W-:Y:S01]  /*05b0*/  IMAD.IADD R8, R3, 0x1, -R8 ;  /* 0x0000000103087824 */ /* 0x000fe200078e0a08 */
[----:B------:R-:W4:Y:S02]  /*05c0*/  LDC R13, c[0x0][0x140] ;  /* 0x00005000ff0d7b82 */ /* 0x000f240000000800 */
[----:B------:R-:W-:Y:S02]  /*05d0*/  LEA.HI R7, R7, R6, RZ, 0x3 ;  /* 0x0000000607077211 */ /* 0x000fe400078f18ff */
[----:B0-----:R-:W-:Y:S02]  /*05e0*/  ISETP.NE.OR P0, PT, R0, RZ, !P0 ;  /* 0x000000ff0000720c */ /* 0x001fe40004705670 */
[--C-:B------:R-:W-:Y:S02]  /*05f0*/  SHF.R.S32.HI R0, RZ, 0x3, R7.reuse ;  /* 0x00000003ff007819 */ /* 0x100fe40000011407 */
[----:B------:R-:W-:-:S02]  /*0600*/  SHF.R.S32.HI R7, RZ, 0x1f, R7 ;  /* 0x0000001fff077819 */ /* 0x000fc40000011407 */
[----:B-1----:R-:W-:Y:S02]  /*0610*/  I2FP.F32.U32 R9, UR8 ;  /* 0x0000000800097c45 */ /* 0x002fe40008201000 */
[----:B------:R-:W-:-:S03]  /*0620*/  LEA.HI R7, R7, R0, RZ, 0x2 ;  /* 0x0000000007077211 */ /* 0x000fc600078f10ff */
[----:B------:R-:W-:Y:S01]  /*0630*/  FMUL R9, R9, UR4 ;  /* 0x0000000409097c20 */ /* 0x000fe20008400000 */
[----:B------:R-:W-:Y:S01]  /*0640*/  LOP3.LUT R7, R7, 0xfffffffc, RZ, 0xc0, !PT ;  /* 0xfffffffc07077812 */ /* 0x000fe200078ec0ff */
[----:B------:R-:W-:Y:S01]  /*0650*/  VOTEU.ALL UP0, P0 ;  /* 0x00000000003f7886 */ /* 0x000fe20000000000 */
[----:B--2---:R-:W-:Y:S01]  /*0660*/  I2FP.F32.U32 R3, R4 ;  /* 0x0000000400037245 */ /* 0x004fe20000201000 */
[----:B------:R-:W-:Y:S01]  /*0670*/  ULDC UR4, c[0x0][0x154] ;  /* 0x0000550000047ab9 */ /* 0x000fe20000000800 */
[----:B------:R-:W-:Y:S01]  /*0680*/  VOTEU.ALL UP1, P0 ;  /* 0x00000000003f7886 */ /* 0x000fe20000020000 */
[----:B------:R-:W0:Y:S01]  /*0690*/  F2I.U32.TRUNC.NTZ R9, R9 ;  /* 0x0000000900097305 */ /* 0x000e22000020f000 */
[----:B------:R-:W-:Y:S01]  /*06a0*/  IMAD.IADD R7, R0, 0x1, -R7 ;  /* 0x0000000100077824 */ /* 0x000fe200078e0a07 */
[----:B------:R-:W1:Y:S01]  /*06b0*/  @!UP0 S2UR UR7, SR_CgaCtaId ;  /* 0x00000000000789c3 */ /* 0x000e620000008800 */
[----:B------:R-:W-:Y:S01]  /*06c0*/  FMUL R12, R3, UR4 ;  /* 0x00000004030c7c20 */ /* 0x000fe20008400000 */
[----:B------:R-:W-:Y:S01]  /*06d0*/  UMOV UR4, 0x20 ;  /* 0x0000002000047882 */ /* 0x000fe20000000000 */
[----:B------:R-:W-:Y:S01]  /*06e0*/  IMAD R8, R8, 0x4, R7 ;  /* 0x0000000408087824 */ /* 0x000fe200078e0207 */
[----:B------:R-:W-:Y:S01]  /*06f0*/  @!UP0 UMOV UR6, 0x400 ;  /* 0x0000040000068882 */ /* 0x000fe20000000000 */
[----:B------:R-:W-:-:S04]  /*0700*/  @!UP0 UIADD3 UR4, -UR4, 0x100000, URZ ;  /* 0x0010000004048890 */ /* 0x000fc8000fffe13f */
[----:B------:R-:W-:Y:S02]  /*0710*/  @!UP0 USHF.L.U32 UR5, UR4, 0xb, URZ ;  /* 0x0000000b04058899 */ /* 0x000fe4000800063f */
[----:B------:R-:W-:Y:S01]  /*0720*/  @!UP0 USHF.L.U32 UR4, UR4, 0x1, URZ ;  /* 0x0000000104048899 */ /* 0x000fe2000800063f */
[----:B----4-:R-:W-:Y:S01]  /*0730*/  ISETP.EQ.U32.AND P2, PT, R13, 0x1, PT ;  /* 0x000000010d00780c */ /* 0x010fe20003f42070 */
[----:B------:R-:W2:Y:S01]  /*0740*/  F2I.U32.TRUNC.NTZ R12, R12 ;  /* 0x0000000c000c7305 */ /* 0x000ea2000020f000 */
[----:B------:R-:W-:Y:S01]  /*0750*/  LEA.HI R0, R8, R8, RZ, 0x1 ;  /* 0x0000000808007211 */ /* 0x000fe200078f08ff */
[----:B------:R-:W4:Y:S03]  /*0760*/  LDC R7, c[0x0][0x148] ;  /* 0x00005200ff077b82 */ /* 0x000f260000000800 */
[----:B------:R-:W-:Y:S01]  /*0770*/  LOP3.LUT R11, R0, 0xfffffffe, RZ, 0xc0, !PT ;  /* 0xfffffffe000b7812 */ /* 0x000fe200078ec0ff */
[----:B0-----:R-:W-:Y:S01]  /*0780*/  IMAD.MOV R15, RZ, RZ, -R9 ;  /* 0x000000ffff0f7224 */ /* 0x001fe200078e0a09 */
[----:B------:R-:W-:-:S03]  /*0790*/  SHF.R.S32.HI R9, RZ, 0x1f, R2 ;  /* 0x0000001fff097819 */ /* 0x000fc60000011402 */
[----:B---3--:R-:W-:Y:S01]  /*07a0*/  IMAD R3, R10, R15, UR8 ;  /* 0x000000080a037e24 */ /* 0x008fe2000f8e020f */
[----:B------:R-:W-:Y:S01]  /*07b0*/  LEA.HI R9, R9, R2, RZ, 0x2 ;  /* 0x0000000209097211 */ /* 0x000fe200078f10ff */
[C---:B------:R-:W-:Y:S02]  /*07c0*/  IMAD.IADD R0, R8.reuse, 0x1, -R11 ;  /* 0x0000000108007824 */ /* 0x040fe400078e0a0b */
[----:B------:R-:W-:Y:S01]  /*07d0*/  IMAD.SHL.U32 R11, R8, 0x4, RZ ;  /* 0x00000004080b7824 */ /* 0x000fe200078e00ff */
[----:B------:R-:W-:Y:S01]  /*07e0*/  LOP3.LUT R9, R9, 0xfffffffc, RZ, 0xc0, !PT ;  /* 0xfffffffc09097812 */ /* 0x000fe200078ec0ff */
[----:B--2---:R-:W-:Y:S01]  /*07f0*/  IMAD.MOV R24, RZ, RZ, -R12 ;  /* 0x000000ffff187224 */ /* 0x004fe200078e0a0c */
[----:B------:R-:W-:Y:S01]  /*0800*/  ISETP.NE.AND P4, PT, R0, R3, PT ;  /* 0x000000030000720c */ /* 0x000fe20003f85270 */
[----:B-1----:R-:W-:Y:S01]  /*0810*/  @!UP0 ULEA UR6, UR7, UR6, 0x18 ;  /* 0x0000000607068291 */ /* 0x002fe2000f8ec03f */
[----:B------:R-:W-:Y:S01]  /*0820*/  LOP3.LUT R22, R8, 0xc, R11, 0x78, !PT ;  /* 0x0000000c08167812 */ /* 0x000fe200078e780b */
[----:B------:R-:W-:Y:S01]  /*0830*/  IMAD.IADD R0, R2, 0x1, -R9 ;  /* 0x0000000102007824 */ /* 0x000fe200078e0a09 */
[----:B------:R-:W-:Y:S01]  /*0840*/  VOTEU.ALL UP0, P0 ;  /* 0x00000000003f7886 */ /* 0x000fe20000000000 */
[----:B------:R-:W-:Y:S01]  /*0850*/  LOP3.LUT P0, RZ, R6, 0x7, RZ, 0xc0, !PT ;  /* 0x0000000706ff7812 */ /* 0x000fe2000780c0ff */
[----:B------:R-:W-:-:S02]  /*0860*/  VIADD R6, R5, 0xffffffff ;  /* 0xffffffff05067836 */ /* 0x000fc40000000000 */
[----:B------:R-:W-:Y:S01]  /*0870*/  ISETP.NE.AND P1, PT, R0, 0x3, PT ;  /* 0x000000030000780c */ /* 0x000fe20003f25270 */
[----:B----4-:R-:W-:Y:S01]  /*0880*/  IMAD R9, R7, R24, R4 ;  /* 0x0000001807097224 */ /* 0x010fe200078e0204 */
[----:B------:R-:W-:Y:S02]  /*0890*/  ISETP.LT.U32.AND P0, PT, R22, 0x2, !P0 ;  /* 0x000000021600780c */ /* 0x000fe40004701070 */
[----:B------:R-:W-:Y:S01]  /*08a0*/  ISETP.EQ.OR P1, PT, R0, RZ, !P1 ;  /* 0x000000ff0000720c */ /* 0x000fe20004f22670 */
[----:B------:R-:W0:Y:S02]  /*08b0*/  FENCE.VIEW.ASYNC.S ;  /* 0x00000000000073c6 */ /* 0x000e240000000000 */
[----:B0-----:R0:W1:Y:S01]  /*08c0*/  @!UP0 SYNCS.EXCH.64 URZ, [UR6+0x120], UR4 ;  /* 0x00012004063f85b2 */ /* 0x0010620008000100 */
[----:B------:R-:W-:Y:S02]  /*08d0*/  @P4 LEA.HI R2, R22, R22, RZ, 0x1 ;  /* 0x0000001616024211 */ /* 0x000fe400078f08ff */
[----:B------:R-:W-:-:S02]  /*08e0*/  ISETP.EQ.AND P1, PT, R5, RZ, P1 ;  /* 0x000000ff0500720c */ /* 0x000fc40000f22270 */
[----:B------:R-:W-:Y:S02]  /*08f0*/  @P4 SHF.R.S32.HI R2, RZ, 0x1, R2 ;  /* 0x00000001ff024819 */ /* 0x000fe40000011402 */
[----:B------:R-:W-:Y:S02]  /*0900*/  ISETP.GE.U32.AND P6, PT, R6, 0x2, PT ;  /* 0x000000020600780c */ /* 0x000fe40003fc6070 */
[----:B------:R-:W-:Y:S02]  /*0910*/  @P4 ISETP.NE.AND P5, PT, R2, R9, PT ;  /* 0x000000090200420c */ /* 0x000fe40003fa5270 */
[----:B------:R-:W-:Y:S02]  /*0920*/  SEL R2, RZ, 0x1, !P0 ;  /* 0x00000001ff027807 */ /* 0x000fe40004000000 */
[----:B------:R-:W-:Y:S02]  /*0930*/  @P4 SEL R23, RZ, 0x1, P5 ;  /* 0x00000001ff174807 */ /* 0x000fe40002800000 */
[----:B------:R-:W-:Y:S01]  /*0940*/  SEL R19, RZ, 0x1, !P1 ;  /* 0x00000001ff137807 */ /* 0x000fe20004800000 */
[----:B------:R0:W2:Y:S01]  /*0950*/  @!UP1 SYNCS.EXCH.64 URZ, [UR6+0x128], UR4 ;  /* 0x00012804063f95b2 */ /* 0x0000a20008000100 */
[----:B------:R-:W-:Y:S01]  /*0960*/  LOP3.LUT R23, R23, R2, RZ, 0xc0, !PT ;  /* 0x0000000217177212 */ /* 0x000fe200078ec0ff */
[----:B------:R-:W-:Y:S01]  /*0970*/  NOP ;  /* 0x0000000000007918 */ /* 0x000fe20000000000 */
[----:B------:R-:W-:Y:S01]  /*0980*/  SEL R19, R19, 0x2, P6 ;  /* 0x0000000213137807 */ /* 0x000fe20003000000 */
[----:B------:R-:W-:Y:S06]  /*0990*/  @!P2 BRA `(.L_x_4) ;  /* 0x000000000008a947 */ /* 0x000fec0003800000 */
[----:B-12---:R-:W-:Y:S01]  /*09a0*/  UCGABAR_ARV ;  /* 0x00000000000079c7 */ /* 0x006fe20008000000 */
[----:B------:R-:W-:Y:S05]  /*09b0*/  BRA `(.L_x_5) ;  /* 0x0000000000047947 */ /* 0x000fea0003800000 */
.L_x_4:
[----:B-12---:R-:W-:Y:S01]  /*09c0*/  NOP ;  /* 0x0000000000007918 */ /* 0x006fe20000000000 */
.L_x_5:
[----:B------:R-:W1:Y:S01]  /*09d0*/  LDC R2, c[0x0][0x65c] ;  /* 0x00019700ff027b82 */ /* 0x000e620000000800 */
[----:B------:R-:W-:Y:S02]  /*09e0*/  IMAD.U32 R8, RZ, RZ, UR8 ;  /* 0x00000008ff087e24 */ /* 0x000fe4000f8e00ff */
[----:B------:R-:W-:Y:S01]  /*09f0*/  IMAD.MOV.U32 R9, RZ, RZ, RZ ;  /* 0x000000ffff097224 */ /* 0x000fe200078e00ff */
[----:B-1----:R-:W-:-:S04]  /*0a00*/  ISETP.NE.AND P1, PT, R2, 0x1, PT ;  /* 0x000000010200780c */ /* 0x002fc80003f25270 */
[----:B------:R-:W-:-:S09]  /*0a10*/  P2R R5, PR, RZ, 0x2 ;  /* 0x00000002ff057803 */ /* 0x000fd20000000000 */
[----:B------:R-:W1:Y:S01]  /*0a20*/  @P1 LDC R17, c[0x0][0x10] ;  /* 0x00000400ff111b82 */ /* 0x000e620000000800 */
[----:B------:R-:W-:Y:S02]  /*0a30*/  @P1 IMAD.MOV.U32 R5, RZ, RZ, RZ ;  /* 0x000000ffff051224 */ /* 0x000fe400078e00ff */
[----:B------:R-:W-:-:S05]  /*0a40*/  @P1 IMAD.MOV.U32 R13, RZ, RZ, RZ ;  /* 0x000000ffff0d1224 */ /* 0x000fca00078e00ff */
[----:B------:R-:W2:Y:S01]  /*0a50*/  @!P1 LDC R11, c[0x0][0xc] ;  /* 0x00000300ff0b9b82 */ /* 0x000ea20000000800 */
[----:B-1----:R-:W-:-:S04]  /*0a60*/  @P1 IMAD.WIDE.U32 R16, R17, UR8, R4 ;  /* 0x0000000811101c25 */ /* 0x002fc8000f8e0004 */
[----:B------:R-:W-:Y:S02]  /*0a70*/  @P1 IMAD.IADD R17, R17, 0x1, R13 ;  /* 0x0000000111111824 */ /* 0x000fe400078e020d */
[----:B--2---:R-:W-:-:S04]  /*0a80*/  @!P1 IMAD.WIDE.U32 R8, R4, R11, R8 ;  /* 0x0000000b04089225 */ /* 0x004fc800078e0008 */
[----:B------:R-:W-:Y:S02]  /*0a90*/  @!P1 IMAD.MOV.U32 R16, RZ, RZ, R8 ;  /* 0x000000ffff109224 */ /* 0x000fe400078e0008 */
[----:B------:R-:W-:Y:S01]  /*0aa0*/  @!P1 IMAD.MOV.U32 R17, RZ, RZ, R9 ;  /* 0x000000ffff119224 */ /* 0x000fe200078e0009 */
[----:B------:R-:W-:Y:S06]  /*0ab0*/  @!P2 BRA `(.L_x_6) ;  /* 0x00000000000ca947 */ /* 0x000fec0003800000 */
[----:B------:R-:W-:Y:S01]  /*0ac0*/  UCGABAR_WAIT ;  /* 0x0000000000007dc7 */ /* 0x000fe20008000000 */
[----:B------:R-:W-:Y:S01]  /*0ad0*/  CCTL.IVALL ;  /* 0x00000000ff00798f */ /* 0x000fe20002000000 */
[----:B------:R-:W-:Y:S05]  /*0ae0*/  BRA `(.L_x_7) ;  /* 0x0000000000047947 */ /* 0x000fea0003800000 */
.L_x_6:
[----:B------:R-:W-:Y:S06]  /*0af0*/  BAR.SYNC.DEFER_BLOCKING 0x0 ;  /* 0x0000000000007b1d */ /* 0x000fec0000010000 */
.L_x_7:
[----:B------:R-:W-:Y:S05]  /*0b00*/  @!P3 BRA `(.L_x_8) ;  /* 0x000000540094b947 */ /* 0x000fea0003800000 */
[----:B------:R-:W-:-:S13]  /*0b10*/  ISETP.GT.U32.AND P0, PT, R6, 0x1, PT ;  /* 0x000000010600780c */ /* 0x000fda0003f04070 */
[----:B0-----:R-:W-:Y:S05]  /*0b20*/  @P0 EXIT ;  /* 0x000000000000094d */ /* 0x001fea0003800000 */
[----:B------:R-:W-:Y:S01]  /*0b30*/  ULDC.64 UR4, c[0x0][0x650] ;  /* 0x0001940000047ab9 */ /* 0x000fe20000000a00 */
[----:B------:R-:W-:Y:S01]  /*0b40*/  PRMT R0, RZ, 0x7610, R0 ;  /* 0x00007610ff007816 */ /* 0x000fe20000000000 */
[----:B------:R-:W-:Y:S01]  /*0b50*/  IMAD.MOV.U32 R74, RZ, RZ, -0x1 ;  /* 0xffffffffff4a7424 */ /* 0x000fe200078e00ff */
[----:B------:R-:W-:Y:S01]  /*0b60*/  ISETP.GE.U32.AND P0, PT, R16, UR4, PT ;  /* 0x0000000410007c0c */ /* 0x000fe2000bf06070 */
[----:B------:R-:W-:Y:S02]  /*0b70*/  IMAD.MOV.U32 R76, RZ, RZ, -0x1 ;  /* 0xffffffffff4c7424 */ /* 0x000fe400078e00ff */
[----:B------:R-:W-:Y:S01]  /*0b80*/  IMAD.MOV.U32 R75, RZ, RZ, -0x1 ;  /* 0xffffffffff4b7424 */ /* 0x000fe200078e00ff */
[----:B------:R-:W-:-:S13]  /*0b90*/  ISETP.GE.U32.AND.EX P0, PT, R17, UR5, PT, P0 ;  /* 0x0000000511007c0c */ /* 0x000fda000bf06100 */
[----:B------:R-:W-:Y:S05]  /*0ba0*/  @P0 BRA `(.L_x_9) ;  /* 0x0000000400280947 */ /* 0x000fea0003800000 */
[----:B------:R-:W0:Y:S01]  /*0bb0*/  LDC.64 R20, c[0x0][0x628] ;  /* 0x00018a00ff147b82 */ /* 0x000e220000000a00 */
[----:B------:R-:W-:Y:S02]  /*0bc0*/  IMAD.MOV.U32 R8, RZ, RZ, R16 ;  /* 0x000000ffff087224 */ /* 0x000fe400078e0010 */
[----:B------:R-:W-:-:S05]  /*0bd0*/  IMAD.MOV.U32 R9, RZ, RZ, R17 ;  /* 0x000000ffff097224 */ /* 0x000fca00078e0011 */
[----:B------:R-:W1:Y:S08]  /*0be0*/  LDC R0, c[0x0][0x630] ;  /* 0x00018c00ff007b82 */ /* 0x000e700000000800 */
[----:B------:R-:W2:Y:S01]  /*0bf0*/  LDC.64 R26, c[0x0][0x620] ;  /* 0x00018800ff1a7b82 */ /* 0x000ea20000000a00 */
[----:B0-----:R-:W-:-:S04]  /*0c00*/  ISETP.NE.U32.AND P0, PT, R20, RZ, PT ;  /* 0x000000ff1400720c */ /* 0x001fc80003f05070 */
[----:B------:R-:W-:-:S13]  /*0c10*/  ISETP.NE.AND.EX P0, PT, R21, RZ, PT, P0 ;  /* 0x000000ff1500720c */ /* 0x000fda0003f05300 */
[----:B-12---:R-:W-:Y:S05]  /*0c20*/  @!P0 BRA `(.L_x_10) ;  /* 0x0000000000288947 */ /* 0x006fea0003800000 */
[----:B------:R-:W0:Y:S02]  /*0c30*/  LDC R13, c[0x0][0x634] ;  /* 0x00018d00ff0d7b82 */ /* 0x000e240000000800 */
[----:B0-----:R-:W-:-:S05]  /*0c40*/  IADD3 R13, P0, R16, R13, RZ ;  /* 0x0000000d100d7210 */ /* 0x001fca0007f1e0ff */
[----:B------:R-:W-:-:S04]  /*0c50*/  IMAD.X R15, RZ, RZ, R17, P0 ;  /* 0x000000ffff0f7224 */ /* 0x000fc800000e0611 */
[----:B------:R-:W-:-:S04]  /*0c60*/  IMAD.WIDE.U32 R8, R15, R20, RZ ;  /* 0x000000140f087225 */ /* 0x000fc800078e00ff */
[----:B------:R-:W-:-:S04]  /*0c70*/  IMAD.WIDE.U32 R10, P0, R13, R21, R8 ;  /* 0x000000150d0a7225 */ /* 0x000fc80007800008 */
[----:B------:R-:W-:-:S04]  /*0c80*/  IMAD.WIDE.U32 R8, R13, R20, RZ ;  /* 0x000000140d087225 */ /* 0x000fc800078e00ff */
[----:B------:R-:W-:Y:S01]  /*0c90*/  IMAD.X R13, RZ, RZ, RZ, P0 ;  /* 0x000000ffff0d7224 */ /* 0x000fe200000e06ff */
[----:B------:R-:W-:Y:S01]  /*0ca0*/  IADD3 RZ, P0, R9, R10, RZ ;  /* 0x0000000a09ff7210 */ /* 0x000fe20007f1e0ff */
[----:B------:R-:W-:-:S04]  /*0cb0*/  IMAD.MOV.U32 R12, RZ, RZ, R11 ;  /* 0x000000ffff0c7224 */ /* 0x000fc800078e000b */
[----:B------:R-:W-:-:S08]  /*0cc0*/  IMAD.WIDE.U32.X R8, R15, R21, R12, P0 ;  /* 0x000000150f087225 */ /* 0x000fd000000e040c */
.L_x_10:
[----:B------:R-:W0:Y:S01]  /*0cd0*/  LDC.64 R20, c[0x0][0x640] ;  /* 0x00019000ff147b82 */ /* 0x000e220000000a00 */
[--C-:B------:R-:W-:Y:S01]  /*0ce0*/  SHF.R.U64 R75, R8, R0, R9.reuse ;  /* 0x00000000084b7219 */ /* 0x100fe20000001209 */
[----:B------:R-:W-:Y:S01]  /*0cf0*/  IMAD R28, R7, R24, R4 ;  /* 0x00000018071c7224 */ /* 0x000fe200078e0204 */
[----:B------:R-:W-:Y:S01]  /*0d00*/  SHF.R.U32.HI R0, RZ, R0, R9 ;  /* 0x00000000ff007219 */ /* 0x000fe20000011609 */
[----:B------:R-:W-:Y:S01]  /*0d10*/  IMAD.MOV.U32 R25, RZ, RZ, 0x1 ;  /* 0x00000001ff197424 */ /* 0x000fe200078e00ff */
[----:B------:R-:W-:-:S03]  /*0d20*/  IADD3 R5, P0, RZ, -R75, RZ ;  /* 0x8000004bff057210 */ /* 0x000fc60007f1e0ff */
[----:B------:R-:W1:Y:S02]  /*0d30*/  LDC R6, c[0x0][0x618] ;  /* 0x00018600ff067b82 */ /* 0x000e640000000800 */
[----:B------:R-:W-:-:S04]  /*0d40*/  IMAD.X R9, RZ, RZ, ~R0, P0 ;  /* 0x000000ffff097224 */ /* 0x000fc800000e0e00 */
[-C--:B------:R-:W-:Y:S02]  /*0d50*/  IMAD R0, R9, R26.reuse, RZ ;  /* 0x0000001a09007224 */ /* 0x080fe400078e02ff */
[----:B------:R-:W2:Y:S01]  /*0d60*/  LDC R11, c[0x0][0x608] ;  /* 0x00018200ff0b7b82 */ /* 0x000ea20000000800 */
[----:B------:R-:W-:-:S04]  /*0d70*/  IMAD.WIDE.U32 R8, R5, R26, R16 ;  /* 0x0000001a05087225 */ /* 0x000fc800078e0010 */
[----:B------:R-:W-:-:S03]  /*0d80*/  IMAD R5, R5, R27, R0 ;  /* 0x0000001b05057224 */ /* 0x000fc600078e0200 */
[----:B------:R-:W3:Y:S01]  /*0d90*/  LDC R12, c[0x0][0x658] ;  /* 0x00019600ff0c7b82 */ /* 0x000ee20000000800 */
[----:B0-----:R-:W-:Y:S01]  /*0da0*/  ISETP.NE.U32.AND P0, PT, R20, RZ, PT ;  /* 0x000000ff1400720c */ /* 0x001fe20003f05070 */
[----:B------:R-:W-:Y:S02]  /*0db0*/  IMAD.IADD R5, R9, 0x1, R5 ;  /* 0x0000000109057824 */ /* 0x000fe400078e0205 */
[----:B------:R-:W-:Y:S01]  /*0dc0*/  IMAD.MOV.U32 R9, RZ, RZ, -0x1 ;  /* 0xffffffffff097424 */ /* 0x000fe200078e00ff */
[----:B------:R-:W-:-:S03]  /*0dd0*/  ISETP.NE.AND.EX P0, PT, R21, RZ, PT, P0 ;  /* 0x000000ff1500720c */ /* 0x000fc60003f05300 */
[----:B------:R-:W0:Y:S01]  /*0de0*/  LDC R15, c[0x0][0x600] ;  /* 0x00018000ff0f7b82 */ /* 0x000e220000000800 */
[-CC-:B-1----:R-:W-:Y:S02]  /*0df0*/  SHF.R.U64 R13, R8, R6.reuse, R5.reuse ;  /* 0x00000006080d7219 */ /* 0x182fe40000001205 */
[----:B------:R-:W-:-:S05]  /*0e00*/  SHF.R.U32.HI R0, RZ, R6, R5 ;  /* 0x00000006ff007219 */ /* 0x000fca0000011605 */
[----:B------:R-:W1:Y:S01]  /*0e10*/  LDC R14, c[0x0][0x648] ;  /* 0x00019200ff0e7b82 */ /* 0x000e620000000800 */
[-CC-:B--2---:R-:W-:Y:S02]  /*0e20*/  SHF.R.U64 R29, R13, R11.reuse, R0.reuse ;  /* 0x0000000b0d1d7219 */ /* 0x184fe40000001200 */
[----:B------:R-:W-:-:S05]  /*0e30*/  SHF.R.U32.HI R5, RZ, R11, R0 ;  /* 0x0000000bff057219 */ /* 0x000fca0000011600 */
[----:B------:R-:W2:Y:S01]  /*0e40*/  LDC R26, c[0x0][0x638] ;  /* 0x00018e00ff1a7b82 */ /* 0x000ea20000000800 */
[-CC-:B---3--:R-:W-:Y:S02]  /*0e50*/  SHF.R.U64 R24, R29, R12.reuse, R5.reuse ;  /* 0x0000000c1d187219 */ /* 0x188fe40000001205 */
[-C--:B------:R-:W-:Y:S02]  /*0e60*/  SHF.L.U32 R0, R9, R12.reuse, RZ ;  /* 0x0000000c09007219 */ /* 0x080fe400000006ff */
[----:B------:R-:W-:Y:S01]  /*0e70*/  SHF.R.U32.HI R5, RZ, R12, R5 ;  /* 0x0000000cff057219 */ /* 0x000fe20000011605 */
[----:B------:R-:W-:Y:S01]  /*0e80*/  IMAD.MOV.U32 R4, RZ, RZ, R24 ;  /* 0x000000ffff047224 */ /* 0x000fe200078e0018 */
[----:B------:R-:W-:Y:S01]  /*0e90*/  LOP3.LUT R10, RZ, R0, RZ, 0x33, !PT ;  /* 0x00000000ff0a7212 */ /* 0x000fe200078e33ff */
[----:B------:R-:W3:Y:S01]  /*0ea0*/  LDC R27, c[0x0][0x610] ;  /* 0x00018400ff1b7b82 */ /* 0x000ee20000000800 */
[----:B------:R-:W-:Y:S05]  /*0eb0*/  @!P0 BRA `(.L_x_11) ;  /* 0x0000000000288947 */ /* 0x000fea0003800000 */
[----:B------:R-:W4:Y:S02]  /*0ec0*/  LDC R9, c[0x0][0x64c] ;  /* 0x00019300ff097b82 */ /* 0x000f240000000800 */
[----:B----4-:R-:W-:-:S05]  /*0ed0*/  IADD3 R9, P0, R24, R9, RZ ;  /* 0x0000000918097210 */ /* 0x010fca0007f1e0ff */
        /* <DEDUP_REMOVED lines=8> */
.L_x_11:
[----:B-1----:R-:W-:Y:S01]  /*0f60*/  SHF.R.U64 R4, R4, R14, R5 ;  /* 0x0000000e04047219 */ /* 0x002fe20000001205 */
[----:B0-----:R-:W-:Y:S01]  /*0f70*/  VIADD R6, R15, 0xffffffff ;  /* 0xffffffff0f067836 */ /* 0x001fe20000000000 */
[----:B------:R-:W-:Y:S02]  /*0f80*/  SHF.L.U32 R0, R25, R12, RZ ;  /* 0x0000000c19007219 */ /* 0x000fe400000006ff */
[----:B------:R-:W-:Y:S01]  /*0f90*/  LOP3.LUT R5, R29, R10, RZ, 0xc0, !PT ;  /* 0x0000000a1d057212 */ /* 0x000fe200078ec0ff */
[----:B------:R-:W-:Y:S01]  /*0fa0*/  IMAD.MOV R7, RZ, RZ, -R4 ;  /* 0x000000ffff077224 */ /* 0x000fe200078e0a04 */
[----:B------:R-:W-:Y:S02]  /*0fb0*/  SEL R3, R3, R28, !P1 ;  /* 0x0000001c03037207 */ /* 0x000fe40004800000 */
[----:B------:R-:W-:Y:S01]  /*0fc0*/  LOP3.LUT R6, R13, R6, RZ, 0xc0, !PT ;  /* 0x000000060d067212 */ /* 0x000fe200078ec0ff */
[----:B------:R-:W-:Y:S02]  /*0fd0*/  IMAD R4, R0, R4, R5 ;  /* 0x0000000400047224 */ /* 0x000fe400078e0205 */
[----:B--2---:R-:W-:-:S02]  /*0fe0*/  IMAD R0, R7, R26, R24 ;  /* 0x0000001a07007224 */ /* 0x004fc400078e0218 */
[----:B---3--:R-:W-:Y:S02]  /*0ff0*/  IMAD R3, R4, R27, R3 ;  /* 0x0000001b04037224 */ /* 0x008fe400078e0203 */
[----:B------:R-:W-:Y:S02]  /*1000*/  IMAD R74, R0, R15, R6 ;  /* 0x0000000f004a7224 */ /* 0x000fe400078e0206 */
[----:B------:R-:W-:-:S03]  /*1010*/  IMAD.MOV.U32 R4, RZ, RZ, 0x1 ;  /* 0x00000001ff047424 */ /* 0x000fc600078e00ff */
[----:B------:R-:W-:Y:S02]  /*1020*/  SEL R76, R74, R3, !P1 ;  /* 0x000000034a4c7207 */ /* 0x000fe40004800000 */
[----:B------:R-:W-:Y:S02]  /*1030*/  PRMT R0, R4, 0x7610, R0 ;  /* 0x0000761004007816 */ /* 0x000fe40000000000 */
[----:B------:R-:W-:-:S07]  /*1040*/  SEL R74, R3, R74, !P1 ;  /* 0x0000004a034a7207 */ /* 0x000fce0004800000 */
.L_x_9:
[----:B------:R-:W-:-:S08]  /*1050*/  NOP ;  /* 0x0000000000007918 */ /* 0x000fd00000000000 */
[----:B------:R-:W0:Y:S02]  /*1060*/  USETMAXREG.TRY_ALLOC.CTAPOOL UP0, 0xe8 ;  /* 0x000000e8000079c8 */ /* 0x000e240008000600 */
[----:B0-----:R-:W-:-:S13]  /*1070*/  PLOP3.LUT P0, PT, PT, PT, UP0, 0x80, 0x0 ;  /* 0x000000000000781c */ /* 0x001fda0003f0f008 */
[----:B------:R-:W-:Y:S05]  /*1080*/  @!P0 BRA `(.L_x_9) ;  /* 0xfffffffc00f08947 */ /* 0x000fea000383ffff */
[----:B------:R-:W-:Y:S01]  /*1090*/  ULDC.64 UR4, c[0x0][0x598] ;  /* 0x0001660000047ab9 */ /* 0x000fe20000000a00 */
[----:B------:R-:W-:Y:S01]  /*10a0*/  ULDC.64 UR36, c[0x0][0x208] ;  /* 0x0000820000247ab9 */ /* 0x000fe20000000a00 */
[----:B------:R-:W-:-:S04]  /*10b0*/  ISETP.NE.U32.AND P0, PT, RZ, UR4, PT ;  /* 0x00000004ff007c0c */ /* 0x000fc8000bf05070 */
[----:B------:R-:W-:-:S13]  /*10c0*/  ISETP.NE.AND.EX P0, PT, RZ, UR5, PT, P0 ;  /* 0x00000005ff007c0c */ /* 0x000fda000bf05300 */
[----:B------:R-:W-:Y:S05]  /*10d0*/  @!P0 BRA `(.L_x_12) ;  /* 0x00000000001c8947 */ /* 0x000fea0003800000 */
[----:B------:R-:W0:Y:S02]  /*10e0*/  LDC.64 R4, c[0x0][0x598] ;  /* 0x00016600ff047b82 */ /* 0x000e240000000a00 */
[----:B0-----:R-:W2:Y:S02]  /*10f0*/  LDG.E.64 R4, desc[UR36][R4.64] ;  /* 0x0000002404047981 */ /* 0x001ea4000c1e1b00 */
[----:B--2---:R-:W-:-:S04]  /*1100*/  ISETP.NE.U32.AND P0, PT, R4, RZ, PT ;  /* 0x000000ff0400720c */ /* 0x004fc80003f05070 */
[----:B------:R-:W-:-:S13]  /*1110*/  ISETP.NE.AND.EX P0, PT, R5, RZ, PT, P0 ;  /* 0x000000ff0500720c */ /* 0x000fda0003f05300 */
[----:B------:R-:W-:Y:S05]  /*1120*/  @!P0 BRA `(.L_x_12) ;  /* 0x0000000000088947 */ /* 0x000fea0003800000 */
[----:B------:R0:W5:Y:S01]  /*1130*/  LD.E R72, desc[UR36][R4.64] ;  /* 0x0000002404487980 */ /* 0x000162000c101900 */
[----:B------:R-:W-:Y:S05]  /*1140*/  BRA `(.L_x_13) ;  /* 0x0000000000247947 */ /* 0x000fea0003800000 */
.L_x_12:
[----:B------:R-:W-:Y:S02]  /*1150*/  ULDC.64 UR4, c[0x0][0x588] ;  /* 0x0001620000047ab9 */ /* 0x000fe40000000a00 */
[----:B------:R-:W-:-:S04]  /*1160*/  ISETP.NE.U32.AND P0, PT, RZ, UR4, PT ;  /* 0x00000004ff007c0c */ /* 0x000fc8000bf05070 */
[----:B------:R-:W-:-:S13]  /*1170*/  ISETP.NE.AND.EX P0, PT, RZ, UR5, PT, P0 ;  /* 0x00000005ff007c0c */ /* 0x000fda000bf05300 */
[----:B------:R-:W-:Y:S05]  /*1180*/  @!P0 BRA `(.L_x_14) ;  /* 0x00000000000c8947 */ /* 0x000fea0003800000 */
[----:B------:R-:W0:Y:S02]  /*1190*/  LDC.64 R72, c[0x0][0x588] ;  /* 0x00016200ff487b82 */ /* 0x000e240000000a00 */
[----:B0-----:R1:W5:Y:S01]  /*11a0*/  LDG.E R72, desc[UR36][R72.64] ;  /* 0x0000002448487981 */ /* 0x001362000c1e1900 */
[----:B------:R-:W-:Y:S05]  /*11b0*/  BRA `(.L_x_13) ;  /* 0x0000000000087947 */ /* 0x000fea0003800000 */
.L_x_14:
[----:B------:R-:W-:Y:S02]  /*11c0*/  ULDC UR4, c[0x0][0x580] ;  /* 0x0001600000047ab9 */ /* 0x000fe40000000800 */
[----:B------:R-:W-:-:S07]  /*11d0*/  IMAD.U32 R72, RZ, RZ, UR4 ;  /* 0x00000004ff487e24 */ /* 0x000fce000f8e00ff */
.L_x_13:
[----:B------:R-:W-:Y:S02]  /*11e0*/  ULDC.64 UR4, c[0x0][0x5a0] ;  /* 0x0001680000047ab9 */ /* 0x000fe40000000a00 */
[----:B------:R-:W-:-:S04]  /*11f0*/  ISETP.NE.U32.AND P0, PT, RZ, UR4, PT ;  /* 0x00000004ff007c0c */ /* 0x000fc8000bf05070 */
[----:B------:R-:W-:-:S13]  /*1200*/  ISETP.NE.AND.EX P0, PT, RZ, UR5, PT, P0 ;  /* 0x00000005ff007c0c */ /* 0x000fda000bf05300 */
[----:B------:R-:W-:Y:S05]  /*1210*/  @!P0 BRA `(.L_x_15) ;  /* 0x00000000001c8947 */ /* 0x000fea0003800000 */
[----:B0-----:R-:W0:Y:S02]  /*1220*/  LDC.64 R4, c[0x0][0x5a0] ;  /* 0x00016800ff047b82 */ /* 0x001e240000000a00 */
[----:B0-----:R-:W2:Y:S02]  /*1230*/  LDG.E.64 R4, desc[UR36][R4.64] ;  /* 0x0000002404047981 */ /* 0x001ea4000c1e1b00 */
[----:B--2---:R-:W-:-:S04]  /*1240*/  ISETP.NE.U32.AND P0, PT, R4, RZ, PT ;  /* 0x000000ff0400720c */ /* 0x004fc80003f05070 */
[----:B------:R-:W-:-:S13]  /*1250*/  ISETP.NE.AND.EX P0, PT, R5, RZ, PT, P0 ;  /* 0x000000ff0500720c */ /* 0x000fda0003f05300 */
[----:B------:R-:W-:Y:S05]  /*1260*/  @!P0 BRA `(.L_x_15) ;  /* 0x0000000000088947 */ /* 0x000fea0003800000 */
[----:B-1----:R0:W5:Y:S01]  /*1270*/  LD.E R73, desc[UR36][R4.64] ;  /* 0x0000002404497980 */ /* 0x002162000c101900 */
[----:B------:R-:W-:Y:S05]  /*1280*/  BRA `(.L_x_16) ;  /* 0x0000000000247947 */ /* 0x000fea0003800000 */
.L_x_15:
[----:B------:R-:W-:Y:S02]  /*1290*/  ULDC.64 UR4, c[0x0][0x590] ;  /* 0x0001640000047ab9 */ /* 0x000fe40000000a00 */
[----:B------:R-:W-:-:S04]  /*12a0*/  ISETP.NE.U32.AND P0, PT, RZ, UR4, PT ;  /* 0x00000004ff007c0c */ /* 0x000fc8000bf05070 */
[----:B------:R-:W-:-:S13]  /*12b0*/  ISETP.NE.AND.EX P0, PT, RZ, UR5, PT, P0 ;  /* 0x00000005ff007c0c */ /* 0x000fda000bf05300 */
[----:B------:R-:W-:Y:S05]  /*12c0*/  @!P0 BRA `(.L_x_17) ;  /* 0x00000000000c8947 */ /* 0x000fea0003800000 */
[----:B0-----:R-:W1:Y:S02]  /*12d0*/  LDC.64 R4, c[0x0][0x590] ;  /* 0x00016400ff047b82 */ /* 0x001e640000000a00 */
[----:B-1----:R1:W5:Y:S01]  /*12e0*/  LDG.E R73, desc[UR36][R4.64] ;  /* 0x0000002404497981 */ /* 0x002362000c1e1900 */
[----:B------:R-:W-:Y:S05]  /*12f0*/  BRA `(.L_x_16) ;  /* 0x0000000000087947 */ /* 0x000fea0003800000 */
.L_x_17:
[----:B------:R-:W-:Y:S02]  /*1300*/  ULDC UR4, c[0x0][0x584] ;  /* 0x0001610000047ab9 */ /* 0x000fe40000000800 */
[----:B-1----:R-:W-:-:S07]  /*1310*/  IMAD.U32 R73, RZ, RZ, UR4 ;  /* 0x00000004ff497e24 */ /* 0x002fce000f8e00ff */
.L_x_16:
[----:B------:R-:W-:-:S13]  /*1320*/  LOP3.LUT P0, RZ, R0, 0xff, RZ, 0xc0, !PT ;  /* 0x000000ff00ff7812 */ /* 0x000fda000780c0ff */
[----:B------:R-:W-:Y:S05]  /*1330*/  @!P0 EXIT ;  /* 0x000000000000894d */ /* 0x000fea0003800000 */
[----:B------:R-:W-:Y:S01]  /*1340*/  ULDC UR4, c[0x0][0x28c] ;  /* 0x0000a30000047ab9 */ /* 0x000fe20000000800 */
[----:B------:R-:W-:Y:S01]  /*1350*/  LOP3.LUT R90, R19, 0x1, RZ, 0xfc, !PT ;  /* 0x00000001135a7812 */ /* 0x000fe200078efcff */
[----:B------:R-:W-:Y:S01]  /*1360*/  UIADD3 UR4, UR4, 0xf, URZ ;  /* 0x0000000f04047890 */ /* 0x000fe2000fffe03f */
[----:B------:R-:W-:Y:S01]  /*1370*/  UMOV UR38, URZ ;  /* 0x0000003f00267c82 */ /* 0x000fe20008000000 */
[----:B------:R-:W-:Y:S02]  /*1380*/  UMOV UR39, URZ ;  /* 0x0000003f00277c82 */ /* 0x000fe40008000000 */
[----:B------:R-:W-:-:S04]  /*1390*/  USHF.R.S32.HI UR5, URZ, 0x1f, UR4 ;  /* 0x0000001f3f057899 */ /* 0x000fc80008011404 */
[----:B------:R-:W-:-:S04]  /*13a0*/  ULEA.HI UR5, UR5, UR4, URZ, 0x4 ;  /* 0x0000000405057291 */ /* 0x000fc8000f8f203f */
[----:B------:R-:W-:-:S12]  /*13b0*/  USHF.R.S32.HI UR40, URZ, 0x4, UR5 ;  /* 0x000000043f287899 */ /* 0x000fd80008011405 */
.L_x_115:
[----:B------:R-:W-:Y:S01]  /*13c0*/  LOP3.LUT R0, R18, 0x80, RZ, 0xc0, !PT ;  /* 0x0000008012007812 */ /* 0x000fe200078ec0ff */
[----:B--2---:R-:W2:Y:S01]  /*13d0*/  S2UR UR6, SR_CgaCtaId ;  /* 0x00000000000679c3 */ /* 0x004ea20000008800 */
[----:B------:R-:W-:Y:S02]  /*13e0*/  UMOV UR41, 0x400 ;  /* 0x0000040000297882 */ /* 0x000fe40000000000 */
[----:B------:R-:W-:-:S06]  /*13f0*/  SHF.R.U32.HI R0, RZ, 0x7, R0 ;  /* 0x00000007ff007819 */ /* 0x000fcc0000011600 */
[----:B------:R-:W3:Y:S01]  /*1400*/  SHFL.IDX PT, R0, R0, RZ, 0x1f ;  /* 0x00001fff00007589 */ /* 0x000ee200000e0000 */
[----:B--2---:R-:W-:Y:S01]  /*1410*/  ULEA UR41, UR6, UR41, 0x18 ;  /* 0x0000002906297291 */ /* 0x004fe2000f8ec03f */
[----:B---3--:R-:W-:-:S13]  /*1420*/  R2UR UR4, R0 ;  /* 0x00000000000472ca */ /* 0x008fda00000e0000 */
[----:B------:R-:W-:-:S04]  /*1430*/  ULEA.HI UR5, UR4, UR4, URZ, 0x1 ;  /* 0x0000000404057291 */ /* 0x000fc8000f8f083f */
[----:B------:R-:W-:-:S04]  /*1440*/  ULOP3.LUT UR5, UR5, 0x1ffffe, URZ, 0xc0, !UPT ;  /* 0x001ffffe05057892 */ /* 0x000fc8000f8ec03f */
[----:B------:R-:W-:-:S03]  /*1450*/  UIADD3 UR5, UR4, -UR5, URZ ;  /* 0x8000000504057290 */ /* 0x000fc6000fffe03f */
[----:B------:R-:W-:Y:S01]  /*1460*/  ULDC UR4, c[0x0][0x28c] ;  /* 0x0000a30000047ab9 */ /* 0x000fe20000000800 */
[----:B------:R-:W-:Y:S01]  /*1470*/  ULEA UR5, UR5, UR41, 0xb ;  /* 0x0000002905057291 */ /* 0x000fe2000f8e583f */
[----:B------:R-:W-:-:S03]  /*1480*/  ISETP.LT.AND P0, PT, RZ, UR4, PT ;  /* 0x00000004ff007c0c */ /* 0x000fc6000bf01270 */
[----:B------:R-:W-:-:S04]  /*1490*/  UIADD3 UR5, UR5, 0x200, URZ ;  /* 0x0000020005057890 */ /* 0x000fc8000fffe03f */
[----:B------:R-:W-:-:S04]  /*14a0*/  USHF.R.U32.HI UR5, URZ, 0x4, UR5 ;  /* 0x000000043f057899 */ /* 0x000fc80008011605 */
[----:B------:R-:W-:Y:S02]  /*14b0*/  ULOP3.LUT UR42, UR5, 0x3fff, URZ, 0xc0, !UPT ;  /* 0x00003fff052a7892 */ /* 0x000fe4000f8ec03f */
[----:B0----5:R-:W-:Y:S10]  /*14c0*/  @P0 BRA `(.L_x_18) ;  /* 0x0000000000400947 */ /* 0x021ff40003800000 */
[----:B------:R-:W-:Y:S01]  /*14d0*/  MOV R0, 0x0 ;  /* 0x0000000000007802 */ /* 0x000fe20000000f00 */
[----:B------:R-:W-:Y:S01]  /*14e0*/  ULDC.64 UR4, c[0x4][0x68] ;  /* 0x01001a0000047ab9 */ /* 0x000fe20000000a00 */
[----:B------:R-:W-:Y:S01]  /*14f0*/  ULDC.64 UR6, c[0x4][0x8] ;  /* 0x0100020000067ab9 */ /* 0x000fe20000000a00 */
[----:B01----:R-:W-:Y:S01]  /*1500*/  IMAD.U32 R4, RZ, RZ, UR4 ;  /* 0x00000004ff047e24 */ /* 0x003fe2000f8e00ff */
[----:B------:R0:W1:Y:S01]  /*1510*/  LDC.64 R14, c[0x4][R0] ;  /* 0x01000000000e7b82 */ /* 0x0000620000000a00 */
[----:B------:R-:W-:Y:S01]  /*1520*/  IMAD.U32 R5, RZ, RZ, UR5 ;  /* 0x00000005ff057e24 */ /* 0x000fe2000f8e00ff */
[----:B------:R-:W-:Y:S01]  /*1530*/  ULDC.64 UR4, c[0x4][0x70] ;  /* 0x01001c0000047ab9 */ /* 0x000fe20000000a00 */
[----:B------:R-:W-:Y:S02]  /*1540*/  IMAD.U32 R10, RZ, RZ, UR6 ;  /* 0x00000006ff0a7e24 */ /* 0x000fe4000f8e00ff */
[----:B------:R-:W-:Y:S02]  /*1550*/  IMAD.U32 R6, RZ, RZ, UR4 ;  /* 0x00000004ff067e24 */ /* 0x000fe4000f8e00ff */
[----:B------:R-:W-:-:S02]  /*1560*/  IMAD.U32 R7, RZ, RZ, UR5 ;  /* 0x00000005ff077e24 */ /* 0x000fc4000f8e00ff */
[----:B------:R-:W-:Y:S02]  /*1570*/  IMAD.U32 R11, RZ, RZ, UR7 ;  /* 0x00000007ff0b7e24 */ /* 0x000fe4000f8e00ff */
[----:B------:R-:W-:Y:S02]  /*1580*/  IMAD.MOV.U32 R8, RZ, RZ, 0x1e1 ;  /* 0x000001e1ff087424 */ /* 0x000fe400078e00ff */
[----:B------:R-:W-:Y:S02]  /*1590*/  IMAD.MOV.U32 R12, RZ, RZ, 0x1 ;  /* 0x00000001ff0c7424 */ /* 0x000fe400078e00ff */
[----:B0-----:R-:W-:-:S07]  /*15a0*/  IMAD.MOV.U32 R13, RZ, RZ, RZ ;  /* 0x000000ffff0d7224 */ /* 0x001fce00078e00ff */
[----:B------:R-:W-:-:S07]  /*15b0*/  LEPC R20, `(.L_x_18) ;  /* 0x000000001014794e */ /* 0x000fce0000000000 */
[----:B-1---5:R-:W-:Y:S05]  /*15c0*/  CALL.ABS.NOINC R14 ;  /* 0x000000000e007343 */ /* 0x022fea0003c00000 */
.L_x_18:
[----:B------:R-:W-:-:S13]  /*15d0*/  ISETP.NE.AND P0, PT, R90, 0x3, PT ;  /* 0x000000035a00780c */ /* 0x000fda0003f05270 */
[----:B------:R-:W-:Y:S05]  /*15e0*/  @!P0 BRA `(.L_x_19) ;  /* 0x0000000000048947 */ /* 0x000fea0003800000 */
[----:B------:R-:W-:Y:S01]  /*15f0*/  BPT.TRAP 0x1 ;  /* 0x000000040000795c */ /* 0x000fe20000300000 */
.L_x_19:
[----:B------:R-:W-:Y:S02]  /*1600*/  IMAD.U32 R3, RZ, RZ, UR39 ;  /* 0x00000027ff037e24 */ /* 0x000fe4000f8e00ff */
[----:B------:R-:W-:-:S03]  /*1610*/  IMAD.U32 R0, RZ, RZ, UR38 ;  /* 0x00000026ff007e24 */ /* 0x000fc6000f8e00ff */
[----:B------:R-:W-:Y:S02]  /*1620*/  LEA R3, R3, UR41, 0x3 ;  /* 0x0000002903037c11 */ /* 0x000fe4000f8e18ff */
[----:B------:R-:W-:-:S04]  /*1630*/  SHF.L.U32 R0, R0, 0x1f, RZ ;  /* 0x0000001f00007819 */ /* 0x000fc800000006ff */
[----:B------:R2:W3:Y:S01]  /*1640*/  SYNCS.PHASECHK.TRANS64.TRYWAIT P1, [R3+URZ], R0 ;  /* 0x00000000030075a7 */ /* 0x0004e2000802017f */
[----:B------:R-:W-:Y:S05]  /*1650*/  @!P0 BRA `(.L_x_20) ;  /* 0x0000000000048947 */ /* 0x000fea0003800000 */
[----:B------:R-:W-:Y:S01]  /*1660*/  BPT.TRAP 0x1 ;  /* 0x000000040000795c */ /* 0x000fe20000300000 */
.L_x_20:
[----:B---3--:R-:W-:Y:S05]  /*1670*/  @P1 BRA `(.L_x_21) ;  /* 0x0000000000081947 */ /* 0x008fea0003800000 */
[----:B------:R-:W3:Y:S02]  /*1680*/  SYNCS.PHASECHK.TRANS64.TRYWAIT P1, [R3+URZ], R0 ;  /* 0x00000000030075a7 */ /* 0x000ee4000802017f */
[----:B---3--:R-:W-:Y:S05]  /*1690*/  @!P1 BRA `(.L_x_22) ;  /* 0x0000006400f09947 */ /* 0x008fea0003800000 */
.L_x_21:
[----:B------:R-:W-:-:S04]  /*16a0*/  UISETP.LT.AND UP0, UPT, UR40, 0x1, UPT ;  /* 0x000000012800788c */ /* 0x000fc8000bf01270 */
[----:B------:R-:W-:-:S06]  /*16b0*/  USEL UR4, UR40, 0x1, UP0 ;  /* 0x0000000128047887 */ /* 0x000fcc0008000000 */
[----:B--23--:R-:W-:Y:S01]  /*16c0*/  IMAD.U32 R0, RZ, RZ, UR4 ;  /* 0x00000004ff007e24 */ /* 0x00cfe2000f8e00ff */
[----:B------:R-:W-:Y:S05]  /*16d0*/  WARPSYNC.ALL ;  /* 0x0000000000007948 */ /* 0x000fea0003800000 */
[----:B------:R-:W-:-:S04]  /*16e0*/  IADD3 R0, -R0, UR40, RZ ;  /* 0x0000002800007c10 */ /* 0x000fc8000fffe1ff */
[----:B------:R-:W-:Y:S01]  /*16f0*/  ISETP.GE.AND P1, PT, R0, 0x1, PT ;  /* 0x000000010000780c */ /* 0x000fe20003f26270 */
[----:B------:R-:W-:Y:S01]  /*1700*/  UIADD3 UR4, UR41, 0x33200, URZ ;  /* 0x0003320029047890 */ /* 0x000fe2000fffe03f */
[----:B------:R-:W-:Y:S01]  /*1710*/  WARPGROUP.ARRIVE ;  /* 0x00000000000079c5 */ /* 0x000fe20000000000 */
[----:B------:R-:W-:Y:S02]  /*1720*/  ULOP3.LUT UR42, UR42, 0x10000, URZ, 0xfc, !UPT ;  /* 0x000100002a2a7892 */ /* 0x000fe4000f8efc3f */
[----:B------:R-:W-:Y:S01]  /*1730*/  USHF.R.U32.HI UR4, URZ, 0x4, UR4 ;  /* 0x000000043f047899 */ /* 0x000fe20008011604 */
[----:B------:R-:W-:Y:S01]  /*1740*/  UMOV UR5, 0xc0000010 ;  /* 0xc000001000057882 */ /* 0x000fe20000000000 */
[----:B------:R-:W-:Y:S02]  /*1750*/  UMOV UR7, 0xc0000010 ;  /* 0xc000001000077882 */ /* 0x000fe40000000000 */
[----:B------:R-:W-:-:S04]  /*1760*/  ULOP3.LUT UR4, UR4, 0x3fff, URZ, 0xc0, !UPT ;  /* 0x00003fff04047892 */ /* 0x000fc8000f8ec03f */
[----:B------:R-:W-:Y:S02]  /*1770*/  ULOP3.LUT UR11, UR4, 0x10000, URZ, 0xfc, !UPT ;  /* 0x00010000040b7892 */ /* 0x000fe4000f8efc3f */
[----:B------:R-:W-:Y:S02]  /*1780*/  UIMAD UR4, UR39, 0x300, UR42 ;  /* 0x00000300270478a4 */ /* 0x000fe4000f8e022a */
[----:B------:R-:W-:Y:S02]  /*1790*/  ULEA UR6, UR39, UR11, 0x6 ;  /* 0x0000000b27067291 */ /* 0x000fe4000f8e303f */
[----:B------:R-:W-:Y:S02]  /*17a0*/  UIADD3 UR8, UR4, 0x100, URZ ;  /* 0x0000010004087890 */ /* 0x000fe4000fffe03f */
[----:B------:R-:W-:-:S05]  /*17b0*/  UIADD3 UR9, UR4, 0x200, URZ ;  /* 0x0000020004097890 */ /* 0x000fca000fffe03f */
[----:B------:R-:W-:Y:S01]  /*17c0*/  HGMMA.64x32x16.F32 R56, gdesc[UR4], RZ, !UPT, gsb0 ;  /* 0x00600000043879f0 */ /* 0x000fe2000c0008ff */
[----:B------:R-:W-:Y:S01]  /*17d0*/  UMOV UR4, UR8 ;  /* 0x0000000800047c82 */ /* 0x000fe20008000000 */
[----:B------:R-:W-:Y:S01]  /*17e0*/  UMOV UR5, 0xc0000010 ;  /* 0xc000001000057882 */ /* 0x000fe20000000000 */
[----:B------:R-:W-:Y:S02]  /*17f0*/  WARPGROUP.DEPBAR.LE gsb0, 0x0 ;  /* 0x00008000000079c5 */ /* 0x000fe40000010000 */
[----:B------:R-:W-:-:S06]  /*1800*/  WARPGROUP.ARRIVE ;  /* 0x00000000000079c5 */ /* 0x000fcc0000000000 */
[----:B------:R-:W-:Y:S01]  /*1810*/  HGMMA.64x32x16.F32 R40, gdesc[UR4], RZ, !UPT, gsb0 ;  /* 0x00600000042879f0 */ /* 0x000fe2000c0008ff */
[----:B------:R-:W-:Y:S01]  /*1820*/  UMOV UR4, UR9 ;  /* 0x0000000900047c82 */ /* 0x000fe20008000000 */
[----:B------:R-:W-:Y:S01]  /*1830*/  UMOV UR5, 0xc0000010 ;  /* 0xc000001000057882 */ /* 0x000fe20000000000 */
[----:B------:R-:W-:Y:S02]  /*1840*/  WARPGROUP.DEPBAR.LE gsb0, 0x0 ;  /* 0x00008000000079c5 */ /* 0x000fe40000010000 */
[----:B------:R-:W-:-:S06]  /*1850*/  WARPGROUP.ARRIVE ;  /* 0x00000000000079c5 */ /* 0x000fcc0000000000 */
[----:B------:R-:W-:Y:S03]  /*1860*/  HGMMA.64x32x16.F32 R24, gdesc[UR4], RZ, !UPT, gsb0 ;  /* 0x00600000041879f0 */ /* 0x000fe6000c0008ff */
[----:B------:R-:W-:Y:S02]  /*1870*/  WARPGROUP.DEPBAR.LE gsb0, 0x0 ;  /* 0x00008000000079c5 */ /* 0x000fe40000010000 */
[----:B------:R-:W-:Y:S05]  /*1880*/  @!P1 BRA `(.L_x_23) ;  /* 0x0000000000e89947 */ /* 0x000fea0003800000 */
[----:B------:R-:W-:Y:S01]  /*1890*/  UIADD3 UR4, UR39, 0x1, URZ ;  /* 0x0000000127047890 */ /* 0x000fe2000fffe03f */
[----:B------:R-:W-:Y:S02]  /*18a0*/  IMAD.MOV.U32 R3, RZ, RZ, R0 ;  /* 0x000000ffff037224 */ /* 0x000fe400078e0000 */
[----:B01----:R-:W-:Y:S01]  /*18b0*/  IMAD.U32 R4, RZ, RZ, UR39 ;  /* 0x00000027ff047e24 */ /* 0x003fe2000f8e00ff */
[----:B------:R-:W-:-:S04]  /*18c0*/  UISETP.NE.AND UP0, UPT, UR4, 0x11, UPT ;  /* 0x000000110400788c */ /* 0x000fc8000bf05270 */
[----:B------:R-:W-:Y:S02]  /*18d0*/  USEL UR5, URZ, 0x1, UP0 ;  /* 0x000000013f057887 */ /* 0x000fe40008000000 */
[----:B------:R-:W-:Y:S02]  /*18e0*/  USEL UR8, UR4, URZ, UP0 ;  /* 0x0000003f04087287 */ /* 0x000fe40008000000 */
[----:B------:R-:W-:-:S06]  /*18f0*/  ULOP3.LUT UR5, UR38, UR5, URZ, 0x3c, !UPT ;  /* 0x0000000526057292 */ /* 0x000fcc000f8e3c3f */
[----:B------:R-:W-:-:S07]  /*1900*/  IMAD.U32 R7, RZ, RZ, UR5 ;  /* 0x00000005ff077e24 */ /* 0x000fce000f8e00ff */
.L_x_30:
[----:B------:R-:W-:Y:S05]  /*1910*/  @!P0 BRA `(.L_x_24) ;  /* 0x0000000000048947 */ /* 0x000fea0003800000 */
[----:B------:R-:W-:Y:S01]  /*1920*/  BPT.TRAP 0x1 ;  /* 0x000000040000795c */ /* 0x000fe20000300000 */
.L_x_24:
[----:B------:R-:W-:Y:S01]  /*1930*/  ULEA UR4, UR8, UR41, 0x3 ;  /* 0x0000002908047291 */ /* 0x000fe2000f8e183f */
[----:B------:R-:W-:-:S08]  /*1940*/  SHF.L.U32 R5, R7, 0x1f, RZ ;  /* 0x0000001f07057819 */ /* 0x000fd000000006ff */
[----:B------:R0:W1:Y:S01]  /*1950*/  SYNCS.PHASECHK.TRANS64.TRYWAIT P1, [UR4], R5 ;  /* 0x00000005ff0075a7 */ /* 0x0000620008020144 */
[----:B------:R-:W-:Y:S05]  /*1960*/  @!P0 BRA `(.L_x_25) ;  /* 0x0000000000048947 */ /* 0x000fea0003800000 */
[----:B------:R-:W-:Y:S01]  /*1970*/  BPT.TRAP 0x1 ;  /* 0x000000040000795c */ /* 0x000fe20000300000 */
.L_x_25:
[----:B-1----:R-:W-:Y:S05]  /*1980*/  @P1 BRA `(.L_x_26) ;  /* 0x0000000000081947 */ /* 0x002fea0003800000 */
[----:B------:R-:W1:Y:S02]  /*1990*/  SYNCS.PHASECHK.TRANS64.TRYWAIT P1, [UR4], R5 ;  /* 0x00000005ff0075a7 */ /* 0x000e640008020144 */
[----:B-1----:R-:W-:Y:S05]  /*19a0*/  @!P1 BRA `(.L_x_27) ;  /* 0x0000006400409947 */ /* 0x002fea0003800000 */
.L_x_26:
[----:B------:R-:W-:Y:S01]  /*19b0*/  ULEA UR6, UR8, UR11, 0x6 ;  /* 0x0000000b08067291 */ /* 0x000fe2000f8e303f */
[----:B------:R-:W-:Y:S01]  /*19c0*/  WARPGROUP.ARRIVE ;  /* 0x00000000000079c5 */ /* 0x000fe20000000000 */
[----:B------:R-:W-:Y:S01]  /*19d0*/  UIMAD UR4, UR8, 0x300, UR42 ;  /* 0x00000300080478a4 */ /* 0x000fe2000f8e022a */
[----:B------:R-:W-:Y:S01]  /*19e0*/  UMOV UR7, 0xc0000010 ;  /* 0xc000001000077882 */ /* 0x000fe20000000000 */
[----:B------:R-:W-:Y:S02]  /*19f0*/  UMOV UR5, 0xc0000010 ;  /* 0xc000001000057882 */ /* 0x000fe40000000000 */
[----:B------:R-:W-:Y:S02]  /*1a00*/  UIADD3 UR9, UR4, 0x100, URZ ;  /* 0x0000010004097890 */ /* 0x000fe4000fffe03f */
[----:B------:R-:W-:-:S03]  /*1a10*/  UIADD3 UR10, UR4, 0x200, URZ ;  /* 0x00000200040a7890 */ /* 0x000fc6000fffe03f */
[----:B------:R-:W-:Y:S01]  /*1a20*/  HGMMA.64x32x16.F32 R56, gdesc[UR4], R56, gsb0 ;  /* 0x00600000043879f0 */ /* 0x000fe20008000838 */
[----:B------:R-:W-:Y:S01]  /*1a30*/  UMOV UR5, 0xc0000010 ;  /* 0xc000001000057882 */ /* 0x000fe20000000000 */
[----:B------:R-:W-:Y:S01]  /*1a40*/  UMOV UR4, UR9 ;  /* 0x0000000900047c82 */ /* 0x000fe20008000000 */
[----:B------:R-:W-:Y:S02]  /*1a50*/  WARPGROUP.DEPBAR.LE gsb0, 0x0 ;  /* 0x00008000000079c5 */ /* 0x000fe40000010000 */
[----:B------:R-:W-:-:S06]  /*1a60*/  WARPGROUP.ARRIVE ;  /* 0x00000000000079c5 */ /* 0x000fcc0000000000 */
[----:B------:R-:W-:Y:S01]  /*1a70*/  HGMMA.64x32x16.F32 R40, gdesc[UR4], R40, gsb0 ;  /* 0x00600000042879f0 */ /* 0x000fe20008000828 */
[----:B------:R-:W-:Y:S01]  /*1a80*/  UMOV UR4, UR10 ;  /* 0x0000000a00047c82 */ /* 0x000fe20008000000 */
[----:B------:R-:W-:Y:S01]  /*1a90*/  UMOV UR5, 0xc0000010 ;  /* 0xc000001000057882 */ /* 0x000fe20000000000 */
[----:B------:R-:W-:Y:S02]  /*1aa0*/  WARPGROUP.DEPBAR.LE gsb0, 0x0 ;  /* 0x00008000000079c5 */ /* 0x000fe40000010000 */
[----:B------:R-:W-:-:S06]  /*1ab0*/  WARPGROUP.ARRIVE ;  /* 0x00000000000079c5 */ /* 0x000fcc0000000000 */
[----:B------:R-:W-:Y:S03]  /*1ac0*/  HGMMA.64x32x16.F32 R24, gdesc[UR4], R24, gsb0 ;  /* 0x00600000041879f0 */ /* 0x000fe60008000818 */
[----:B------:R-:W-:Y:S02]  /*1ad0*/  WARPGROUP.DEPBAR.LE gsb0, 0x0 ;  /* 0x00008000000079c5 */ /* 0x000fe40000010000 */
[----:B------:R-:W-:Y:S05]  /*1ae0*/  @!P0 BRA `(.L_x_28) ;  /* 0x0000000000048947 */ /* 0x000fea0003800000 */
[----:B------:R-:W-:Y:S01]  /*1af0*/  BPT.TRAP 0x1 ;  /* 0x000000040000795c */ /* 0x000fe20000300000 */
.L_x_28:
[----:B------:R-:W-:-:S13]  /*1b00*/  ISETP.NE.AND P1, PT, R23, RZ, PT ;  /* 0x000000ff1700720c */ /* 0x000fda0003f25270 */
[----:B01----:R-:W-:-:S05]  /*1b10*/  @P1 LEA R5, R4, UR41, 0x3 ;  /* 0x0000002904051c11 */ /* 0x003fca000f8e18ff */
[----:B------:R-:W-:-:S05]  /*1b20*/  @P1 VIADD R5, R5, 0x88 ;  /* 0x0000008805051836 */ /* 0x000fca0000000000 */
[----:B------:R-:W-:-:S04]  /*1b30*/  @P1 PRMT R5, R22, 0x654, R5 ;  /* 0x0000065416051816 */ /* 0x000fc80000000005 */
[----:B------:R0:W-:Y:S01]  /*1b40*/  @P1 SYNCS.ARRIVE.TRANS64.RED.A1T0 RZ, [R5+URZ], RZ ;  /* 0x000000ff05ff19a7 */ /* 0x0001e2000810043f */
[----:B------:R-:W-:-:S13]  /*1b50*/  ISETP.GT.U32.AND P1, PT, R19, 0x1, PT ;  /* 0x000000011300780c */ /* 0x000fda0003f24070 */
[----:B0-----:R-:W-:Y:S05]  /*1b60*/  @P1 BRA `(.L_x_29) ;  /* 0x0000000000041947 */ /* 0x001fea0003800000 */
[----:B------:R-:W-:Y:S01]  /*1b70*/  BPT.TRAP 0x1 ;  /* 0x000000040000795c */ /* 0x000fe20000300000 */
.L_x_29:
[----:B------:R-:W-:Y:S01]  /*1b80*/  UIADD3 UR8, UR8, 0x1, URZ ;  /* 0x0000000108087890 */ /* 0x000fe2000fffe03f */
[C---:B------:R-:W-:Y:S01]  /*1b90*/  ISETP.GT.AND P2, PT, R3.reuse, 0x1, PT ;  /* 0x000000010300780c */ /* 0x040fe20003f44270 */
[----:B------:R-:W-:Y:S02]  /*1ba0*/  VIADD R4, R4, 0x1 ;  /* 0x0000000104047836 */ /* 0x000fe40000000000 */
[----:B------:R-:W-:Y:S01]  /*1bb0*/  UISETP.NE.AND UP0, UPT, UR8, 0x11, UPT ;  /* 0x000000110800788c */ /* 0x000fe2000bf05270 */
[----:B------:R-:W-:Y:S02]  /*1bc0*/  VIADD R3, R3, 0xffffffff ;  /* 0xffffffff03037836 */ /* 0x000fe40000000000 */
[C---:B------:R-:W-:Y:S01]  /*1bd0*/  ISETP.NE.AND P1, PT, R4.reuse, 0x11, PT ;  /* 0x000000110400780c */ /* 0x040fe20003f25270 */
[----:B------:R-:W-:Y:S02]  /*1be0*/  USEL UR4, URZ, 0x1, UP0 ;  /* 0x000000013f047887 */ /* 0x000fe40008000000 */
[----:B------:R-:W-:Y:S01]  /*1bf0*/  USEL UR8, UR8, URZ, UP0 ;  /* 0x0000003f08087287 */ /* 0x000fe20008000000 */
[----:B------:R-:W-:-:S03]  /*1c00*/  SEL R4, R4, RZ, P1 ;  /* 0x000000ff04047207 */ /* 0x000fc60000800000 */
[----:B------:R-:W-:Y:S01]  /*1c10*/  LOP3.LUT R7, R7, UR4, RZ, 0x3c, !PT ;  /* 0x0000000407077c12 */ /* 0x000fe2000f8e3cff */
[----:B------:R-:W-:Y:S07]  /*1c20*/  @P2 BRA `(.L_x_30) ;  /* 0xfffffffc00382947 */ /* 0x000fee000383ffff */
.L_x_23:
[----:B------:R-:W2:Y:S02]  /*1c30*/  LDC R3, c[0x0][0x28c] ;  /* 0x0000a300ff037b82 */ /* 0x000ea40000000800 */
[----:B--2---:R-:W-:-:S13]  /*1c40*/  ISETP.GE.AND P1, PT, R3, 0x1, PT ;  /* 0x000000010300780c */ /* 0x004fda0003f26270 */
[----:B------:R-:W-:Y:S05]  /*1c50*/  @!P1 BRA `(.L_x_31) ;  /* 0x0000000000389947 */ /* 0x000fea0003800000 */
[----:B------:R-:W-:Y:S05]  /*1c60*/  @!P0 BRA `(.L_x_32) ;  /* 0x0000000000048947 */ /* 0x000fea0003800000 */
[----:B------:R-:W-:Y:S01]  /*1c70*/  BPT.TRAP 0x1 ;  /* 0x000000040000795c */ /* 0x000fe20000300000 */
.L_x_32:
[----:B------:R-:W-:-:S13]  /*1c80*/  ISETP.NE.AND P0, PT, R23, RZ, PT ;  /* 0x000000ff1700720c */ /* 0x000fda0003f05270 */
[----:B------:R-:W-:-:S04]  /*1c90*/  @P0 VIADD R0, R0, UR39 ;  /* 0x0000002700000c36 */ /* 0x000fc80008000000 */
[----:B01----:R-:W-:-:S05]  /*1ca0*/  @P0 IMAD.WIDE.U32 R4, R0, -0xf0f0f0f, RZ ;  /* 0xf0f0f0f100040825 */ /* 0x003fca00078e00ff */
[----:B------:R-:W-:-:S05]  /*1cb0*/  @P0 SHF.R.U32.HI R5, RZ, 0x4, R5 ;  /* 0x00000004ff050819 */ /* 0x000fca0000011605 */
[----:B------:R-:W-:-:S05]  /*1cc0*/  @P0 IMAD R0, R5, -0x11, R0 ;  /* 0xffffffef05000824 */ /* 0x000fca00078e0200 */
[----:B------:R-:W-:-:S05]  /*1cd0*/  @P0 LEA R0, R0, UR41, 0x3 ;  /* 0x0000002900000c11 */ /* 0x000fca000f8e18ff */
[----:B------:R-:W-:-:S05]  /*1ce0*/  @P0 VIADD R3, R0, 0x88 ;  /* 0x0000008800030836 */ /* 0x000fca0000000000 */
[----:B------:R-:W-:-:S04]  /*1cf0*/  @P0 PRMT R3, R22, 0x654, R3 ;  /* 0x0000065416030816 */ /* 0x000fc80000000003 */
[----:B------:R2:W-:Y:S01]  /*1d00*/  @P0 SYNCS.ARRIVE.TRANS64.RED.A1T0 RZ, [R3+URZ], RZ ;  /* 0x000000ff03ff09a7 */ /* 0x0005e2000810043f */
[----:B------:R-:W-:-:S13]  /*1d10*/  ISETP.GT.U32.AND P0, PT, R19, 0x1, PT ;  /* 0x000000011300780c */ /* 0x000fda0003f04070 */
[----:B--2---:R-:W-:Y:S05]  /*1d20*/  @P0 BRA `(.L_x_31) ;  /* 0x0000000000040947 */ /* 0x004fea0003800000 */
[----:B------:R-:W-:Y:S01]  /*1d30*/  BPT.TRAP 0x1 ;  /* 0x000000040000795c */ /* 0x000fe20000300000 */
.L_x_31:
[----:B------:R-:W2:Y:S01]  /*1d40*/  LDC R6, c[0x0][0x288] ;  /* 0x0000a200ff067b82 */ /* 0x000ea20000000800 */
[--C-:B------:R-:W-:Y:S01]  /*1d50*/  SHF.R.U32.HI R0, RZ, 0x2, R18.reuse ;  /* 0x00000002ff007819 */ /* 0x100fe20000011612 */
[----:B------:R-:W-:Y:S01]  /*1d60*/  IMAD.SHL.U32 R9, R76, 0x20, RZ ;  /* 0x000000204c097824 */ /* 0x000fe200078e00ff */
[----:B01----:R-:W-:Y:S01]  /*1d70*/  SHF.R.U32.HI R5, RZ, 0x7, R18 ;  /* 0x00000007ff057819 */ /* 0x003fe20000011612 */
[----:B------:R-:W-:Y:S01]  /*1d80*/  UIADD3 UR39, UR40, UR39, URZ ;  /* 0x0000002728277290 */ /* 0x000fe2000fffe03f */
[----:B------:R-:W-:Y:S01]  /*1d90*/  LOP3.LUT R3, R0, 0x7, RZ, 0xc0, !PT ;  /* 0x0000000700037812 */ /* 0x000fe200078ec0ff */
[C---:B------:R-:W-:Y:S01]  /*1da0*/  IMAD.SHL.U32 R14, R18.reuse, 0x2, RZ ;  /* 0x00000002120e7824 */ /* 0x040fe200078e00ff */
[----:B------:R-:W-:Y:S01]  /*1db0*/  LOP3.LUT R0, R5, 0x1, RZ, 0xc0, !PT ;  /* 0x0000000105007812 */ /* 0x000fe200078ec0ff */
[----:B------:R-:W-:Y:S01]  /*1dc0*/  UISETP.GT.U32.AND UP0, UPT, UR39, 0x10, UPT ;  /* 0x000000102700788c */ /* 0x000fe2000bf04070 */
[C---:B------:R-:W-:Y:S01]  /*1dd0*/  LOP3.LUT R4, R18.reuse, 0x60, RZ, 0xc0, !PT ;  /* 0x0000006012047812 */ /* 0x040fe200078ec0ff */
[----:B------:R-:W-:Y:S01]  /*1de0*/  ULDC UR7, c[0x0][0x284] ;  /* 0x0000a10000077ab9 */ /* 0x000fe20000000800 */
[----:B------:R-:W-:Y:S01]  /*1df0*/  LOP3.LUT R5, R18, 0x3, RZ, 0xc0, !PT ;  /* 0x0000000312057812 */ /* 0x000fe200078ec0ff */
[----:B------:R-:W-:Y:S01]  /*1e00*/  IMAD.SHL.U32 R8, R0, 0x40, RZ ;  /* 0x0000004000087824 */ /* 0x000fe200078e00ff */
[----:B------:R-:W-:Y:S01]  /*1e10*/  SHF.R.U32.HI R4, RZ, 0x1, R4 ;  /* 0x00000001ff047819 */ /* 0x000fe20000011604 */
[----:B------:R-:W-:Y:S01]  /*1e20*/  UISETP.LT.U32.AND UP0, UPT, UR40, 0x11, UP0 ;  /* 0x000000112800788c */ /* 0x000fe20008701070 */
[----:B------:R-:W-:Y:S01]  /*1e30*/  SHF.R.S32.HI R77, RZ, 0x1f, R75 ;  /* 0x0000001fff4d7819 */ /* 0x000fe2000001144b */
[----:B------:R-:W-:Y:S01]  /*1e40*/  UISETP.GE.U32.AND UP1, UPT, UR40, 0x11, UPT ;  /* 0x000000112800788c */ /* 0x000fe2000bf26070 */
[--C-:B------:R-:W-:Y:S01]  /*1e50*/  IADD3 R7, RZ, -R4, -R3.reuse ;  /* 0x80000004ff077210 */ /* 0x100fe20007ffe803 */
[----:B------:R-:W-:Y:S01]  /*1e60*/  ULDC.64 UR8, c[0x0][0x5d0] ;  /* 0x0001740000087ab9 */ /* 0x000fe20000000a00 */
[----:B------:R-:W-:Y:S01]  /*1e70*/  LOP3.LUT R3, R8, 0x40, R3, 0xe2, !PT ;  /* 0x0000004008037812 */ /* 0x000fe200078ee203 */
[----:B------:R-:W-:Y:S01]  /*1e80*/  UIMAD.WIDE.U32 UR4, UR39, -0xf0f0f0f, URZ ;  /* 0xf0f0f0f1270478a5 */ /* 0x000fe2000f8e003f */
[C---:B------:R-:W-:Y:S01]  /*1e90*/  LOP3.LUT R14, R9.reuse, 0x6, R14, 0xf8, !PT ;  /* 0x00000006090e7812 */ /* 0x040fe200078ef80e */
[----:B------:R-:W-:Y:S01]  /*1ea0*/  USEL UR6, URZ, 0x1, !UP0 ;  /* 0x000000013f067887 */ /* 0x000fe2000c000000 */
[C---:B------:R-:W-:Y:S01]  /*1eb0*/  IMAD.WIDE R10, R74.reuse, 0x180, RZ ;  /* 0x000001804a0a7825 */ /* 0x040fe200078e02ff */
[----:B--2---:R-:W-:Y:S01]  /*1ec0*/  ISETP.GE.AND P0, PT, R9, R6, PT ;  /* 0x000000060900720c */ /* 0x004fe20003f06270 */
[----:B------:R-:W-:Y:S01]  /*1ed0*/  USHF.R.U32.HI UR4, URZ, 0x4, UR5 ;  /* 0x000000043f047899 */ /* 0x000fe20008011605 */
[----:B------:R-:W-:Y:S01]  /*1ee0*/  SHF.R.S32.HI R15, RZ, 0x1f, R14 ;  /* 0x0000001fff0f7819 */ /* 0x000fe2000001140e */
[----:B------:R-:W-:Y:S01]  /*1ef0*/  IMAD R8, R5, -0x2, R6 ;  /* 0xfffffffe05087824 */ /* 0x000fe200078e0206 */
[----:B------:R-:W-:Y:S01]  /*1f00*/  ULOP3.LUT UR38, UR38, UR6, URZ, 0x3c, !UPT ;  /* 0x0000000626267292 */ /* 0x000fe2000f8e3c3f */
[----:B------:R-:W-:Y:S01]  /*1f10*/  IMAD R5, R74, 0x180, RZ ;  /* 0x000001804a057824 */ /* 0x000fe200078e02ff */
[----:B------:R-:W-:Y:S01]  /*1f20*/  LOP3.LUT R89, R10, R3, R4, 0xfe, !PT ;  /* 0x000000030a597212 */ /* 0x000fe200078efe04 */
[----:B------:R-:W-:Y:S01]  /*1f30*/  IMAD R6, R77, UR8, RZ ;  /* 0x000000084d067c24 */ /* 0x000fe2000f8e02ff */
[----:B------:R-:W-:Y:S01]  /*1f40*/  UIMAD UR39, UR4, -0x11, UR39 ;  /* 0xffffffef042778a4 */ /* 0x000fe2000f8e0227 */
[----:B------:R-:W-:Y:S01]  /*1f50*/  IMAD R0, R0, -0x40, R7 ;  /* 0xffffffc000007824 */ /* 0x000fe200078e0207 */
[----:B------:R-:W-:Y:S01]  /*1f60*/  ISETP.GE.OR P0, PT, R5, UR7, P0 ;  /* 0x0000000705007c0c */ /* 0x000fe20008706670 */
[C---:B------:R-:W-:Y:S01]  /*1f70*/  IMAD R13, R75.reuse, UR9, R6 ;  /* 0x000000094b0d7c24 */ /* 0x040fe2000f8e0206 */
[----:B------:R-:W-:Y:S01]  /*1f80*/  @UP1 ULOP3.LUT UR38, UR38, 0x1, UR4, 0x78, !UPT ;  /* 0x0000000126261892 */ /* 0x000fe2000f8e7804 */
[----:B------:R-:W-:Y:S01]  /*1f90*/  IMAD.WIDE.U32 R6, R75, UR8, R14 ;  /* 0x000000084b067c25 */ /* 0x000fe2000f8e000e */
[----:B------:R-:W-:-:S03]  /*1fa0*/  IADD3 R4, -R5, UR7, R0 ;  /* 0x0000000705047c10 */ /* 0x000fc6000fffe100 */
[----:B------:R-:W-:Y:S02]  /*1fb0*/  IMAD.IADD R7, R7, 0x1, R13 ;  /* 0x0000000107077824 */ /* 0x000fe400078e020d */
[----:B------:R-:W-:Y:S02]  /*1fc0*/  IMAD.IADD R0, R8, 0x1, -R9 ;  /* 0x0000000108007824 */ /* 0x000fe400078e0a09 */
[----:B------:R-:W-:Y:S02]  /*1fd0*/  IMAD.MOV.U32 R3, RZ, RZ, -0x1 ;  /* 0xffffffffff037424 */ /* 0x000fe400078e00ff */
[----:B------:R-:W-:Y:S05]  /*1fe0*/  @P0 BRA `(.L_x_33) ;  /* 0x0000003800b00947 */ /* 0x000fea0003800000 */
[----:B------:R-:W0:Y:S01]  /*1ff0*/  LDC.64 R8, c[0x0][0x5c8] ;  /* 0x00017200ff087b82 */ /* 0x000e220000000a00 */
[----:B-----5:R-:W-:Y:S01]  /*2000*/  FSETP.NEU.AND P0, PT, R73, RZ, PT ;  /* 0x000000ff4900720b */ /* 0x020fe20003f0d000 */
[----:B------:R-:W-:Y:S01]  /*2010*/  BSSY B0, `(.L_x_33) ;  /* 0x00003a9000007945 */ /* 0x000fe20003800000 */
[----:B------:R-:W-:-:S04]  /*2020*/  ISETP.GT.AND P1, PT, R4, RZ, PT ;  /* 0x000000ff0400720c */ /* 0x000fc80003f24270 */
[----:B------:R-:W-:Y:S01]  /*2030*/  ISETP.GT.AND P2, PT, R0, RZ, P1 ;  /* 0x000000ff0000720c */ /* 0x000fe20000f44270 */
[-C--:B0-----:R-:W-:Y:S02]  /*2040*/  IMAD R12, R11, R8.reuse, RZ ;  /* 0x000000080b0c7224 */ /* 0x081fe400078e02ff */
[----:B------:R-:W-:-:S04]  /*2050*/  IMAD.WIDE.U32 R80, R89, R8, R6 ;  /* 0x0000000859507225 */ /* 0x000fc800078e0006 */
[----:B------:R-:W-:-:S04]  /*2060*/  IMAD R5, R89, R9, R12 ;  /* 0x0000000959057224 */ /* 0x000fc800078e020c */
[----:B------:R-:W-:Y:S01]  /*2070*/  IMAD.IADD R91, R81, 0x1, R5 ;  /* 0x00000001515b7824 */ /* 0x000fe200078e0205 */
[----:B------:R-:W-:Y:S06]  /*2080*/  @!P0 BRA `(.L_x_34) ;  /* 0x0000002800388947 */ /* 0x000fec0003800000 */
[----:B------:R-:W0:Y:S01]  /*2090*/  LDC.64 R84, c[0x0][0x5b8] ;  /* 0x00016e00ff547b82 */ /* 0x000e220000000a00 */
[----:B------:R-:W-:-:S07]  /*20a0*/  ULDC.64 UR4, c[0x0][0x5c0] ;  /* 0x0001700000047ab9 */ /* 0x000fce0000000a00 */
[----:B------:R-:W1:Y:S08]  /*20b0*/  LDC.64 R20, c[0x0][0x5b0] ;  /* 0x00016c00ff147b82 */ /* 0x000e700000000a00 */
[----:B------:R-:W2:Y:S01]  /*20c0*/  LDC.64 R86, c[0x0][0x5a8] ;  /* 0x00016a00ff567b82 */ /* 0x000ea20000000a00 */
[-C--:B0-----:R-:W-:Y:S02]  /*20d0*/  IMAD R6, R77, R84.reuse, RZ ;  /* 0x000000544d067224 */ /* 0x081fe400078e02ff */
[----:B------:R-:W-:-:S04]  /*20e0*/  IMAD.WIDE.U32 R82, R75, R84, R14 ;  /* 0x000000544b527225 */ /* 0x000fc800078e000e */
[----:B------:R-:W-:Y:S02]  /*20f0*/  IMAD R81, R75, R85, R6 ;  /* 0x000000554b517224 */ /* 0x000fe400078e0206 */
[-C--:B-1----:R-:W-:Y:S02]  /*2100*/  IMAD R10, R11, R20.reuse, RZ ;  /* 0x000000140b0a7224 */ /* 0x082fe400078e02ff */
[----:B------:R-:W-:Y:S02]  /*2110*/  IMAD.IADD R13, R83, 0x1, R81 ;  /* 0x00000001530d7824 */ /* 0x000fe400078e0251 */
[----:B------:R-:W-:Y:S02]  /*2120*/  IMAD.MOV.U32 R12, RZ, RZ, R82 ;  /* 0x000000ffff0c7224 */ /* 0x000fe400078e0052 */
[C---:B------:R-:W-:Y:S02]  /*2130*/  IMAD R85, R89.reuse, R21, R10 ;  /* 0x0000001559557224 */ /* 0x040fe400078e020a */
[----:B------:R-:W-:-:S04]  /*2140*/  IMAD.WIDE.U32 R10, R89, R20, R12 ;  /* 0x00000014590a7225 */ /* 0x000fc800078e000c */
[----:B------:R-:W-:Y:S01]  /*2150*/  IMAD.IADD R5, R11, 0x1, R85 ;  /* 0x000000010b057824 */ /* 0x000fe200078e0255 */
[----:B--2---:R-:W-:-:S04]  /*2160*/  LEA R6, P0, R10, R86, 0x1 ;  /* 0x000000560a067211 */ /* 0x004fc800078008ff */
[----:B------:R-:W-:-:S05]  /*2170*/  LEA.HI.X R7, R10, R87, R5, 0x1, P0 ;  /* 0x000000570a077211 */ /* 0x000fca00000f0c05 */
[----:B------:R-:W2:Y:S01]  /*2180*/  @P2 LDG.E.LTC128B.U16 R5, desc[UR36][R6.64] ;  /* 0x0000002406052981 */ /* 0x000ea2000c1e1520 */
[----:B------:R-:W-:Y:S01]  /*2190*/  IMAD.WIDE.U32 R76, R89, R20, R14 ;  /* 0x00000014594c7225 */ /* 0x000fe200078e000e */
[----:B------:R-:W-:Y:S01]  /*21a0*/  ISETP.GT.AND P3, PT, R0, 0x1, P1 ;  /* 0x000000010000780c */ /* 0x000fe20000f64270 */
[----:B------:R-:W-:Y:S02]  /*21b0*/  BSSY B1, `(.L_x_35) ;  /* 0x0000011000017945 */ /* 0x000fe40003800000 */
[----:B------:R-:W-:Y:S02]  /*21c0*/  IMAD.IADD R77, R85, 0x1, R77 ;  /* 0x00000001554d7824 */ /* 0x000fe400078e024d */
[----:B------:R-:W-:-:S04]  /*21d0*/  IMAD.WIDE.U32 R78, R75, R84, R76 ;  /* 0x000000544b4e7225 */ /* 0x000fc800078e004c */
[----:B--2---:R-:W-:-:S05]  /*21e0*/  HADD2.F32 R10, -RZ, R5.H0_H0 ;  /* 0x20000005ff0a7230 */ /* 0x004fca0000004100 */
[----:B------:R-:W-:Y:S01]  /*21f0*/  FMUL R11, R10, R73 ;  /* 0x000000490a0b7220 */ /* 0x000fe20000400000 */
[----:B------:R-:W-:-:S03]  /*2200*/  LEA R10, P0, R80, UR4, 0x1 ;  /* 0x00000004500a7c11 */ /* 0x000fc6000f8008ff */
[----:B------:R-:W-:Y:S01]  /*2210*/  FFMA R11, R56, R72, R11 ;  /* 0x00000048380b7223 */ /* 0x000fe2000000000b */
[----:B------:R-:W-:Y:S01]  /*2220*/  IMAD.IADD R56, R81, 0x1, R79 ;  /* 0x0000000151387824 */ /* 0x000fe200078e024f */
[----:B------:R-:W-:-:S03]  /*2230*/  SHF.L.U64.HI R79, R20, 0x3, R21 ;  /* 0x00000003144f7819 */ /* 0x000fc60000010215 */
[----:B------:R-:W-:Y:S02]  /*2240*/  F2FP.F16.F32.PACK_AB R74, RZ, R11 ;  /* 0x0000000bff4a723e */ /* 0x000fe400000000ff */
[----:B------:R-:W-:Y:S02]  /*2250*/  LEA.HI.X R11, R80, UR5, R91, 0x1, P0 ;  /* 0x00000005500b7c11 */ /* 0x000fe400080f0c5b */
[----:B------:R-:W-:-:S03]  /*2260*/  LEA R76, P0, R78, R86, 0x1 ;  /* 0x000000564e4c7211 */ /* 0x000fc600078008ff */
[----:B------:R0:W-:Y:S01]  /*2270*/  @P2 STG.E.U16 desc[UR36][R10.64], R74 ;  /* 0x0000004a0a002986 */ /* 0x0001e2000c101524 */
[----:B------:R-:W-:Y:S01]  /*2280*/  LEA.HI.X R77, R78, R87, R56, 0x1, P0 ;  /* 0x000000574e4d7211 */ /* 0x000fe200000f0c38 */
[----:B------:R-:W-:Y:S01]  /*2290*/  IMAD.SHL.U32 R78, R20, 0x8, RZ ;  /* 0x00000008144e7824 */ /* 0x000fe200078e00ff */
[----:B------:R-:W-:Y:S07]  /*22a0*/  @!P3 BRA `(.L_x_36) ;  /* 0x000000000004b947 */ /* 0x000fee0003800000 */
[----:B------:R1:W5:Y:S02]  /*22b0*/  LDG.E.LTC128B.U16 R5, desc[UR36][R76.64+0x2] ;  /* 0x000002244c057981 */ /* 0x000364000c1e1520 */
.L_x_36:
[----:B------:R-:W-:Y:S05]  /*22c0*/  BSYNC B1 ;  /* 0x0000000000017941 */ /* 0x000fea0003800000 */
.L_x_35:
[----:B-----5:R-:W-:Y:S01]  /*22d0*/  HADD2.F32 R12, -RZ, R5.H0_H0 ;  /* 0x20000005ff0c7230 */ /* 0x020fe20000004100 */
[----:B------:R-:W-:Y:S01]  /*22e0*/  ISETP.GT.AND P0, PT, R4, 0x8, PT ;  /* 0x000000080400780c */ /* 0x000fe20003f04270 */
[----:B------:R-:W-:-:S04]  /*22f0*/  IMAD.WIDE.U32 R78, R89, R20, R78 ;  /* 0x00000014594e7225 */ /* 0x000fc800078e004e */
[----:B------:R-:W-:Y:S01]  /*2300*/  FMUL R12, R12, R73 ;  /* 0x000000490c0c7220 */ /* 0x000fe20000400000 */
[----:B------:R-:W-:Y:S01]  /*2310*/  IMAD.IADD R85, R85, 0x1, R79 ;  /* 0x0000000155557824 */ /* 0x000fe200078e024f */
[----:B------:R-:W-:Y:S02]  /*2320*/  IADD3 R82, P4, R82, R78, RZ ;  /* 0x0000004e52527210 */ /* 0x000fe40007f9e0ff */
[----:B------:R-:W-:Y:S01]  /*2330*/  FFMA R57, R57, R72, R12 ;  /* 0x0000004839397223 */ /* 0x000fe2000000000c */
[----:B------:R-:W-:Y:S02]  /*2340*/  ISETP.GT.AND P2, PT, R0, RZ, P0 ;  /* 0x000000ff0000720c */ /* 0x000fe40000744270 */
[----:B------:R-:W-:Y:S01]  /*2350*/  IMAD.X R13, R85, 0x1, R13, P4 ;  /* 0x00000001550d7824 */ /* 0x000fe200020e060d */
[----:B------:R-:W-:Y:S02]  /*2360*/  LEA R12, P4, R82, R86, 0x1 ;  /* 0x00000056520c7211 */ /* 0x000fe400078808ff */
[----:B------:R-:W-:-:S02]  /*2370*/  F2FP.F16.F32.PACK_AB R57, RZ, R57 ;  /* 0x00000039ff39723e */ /* 0x000fc400000000ff */
[----:B------:R-:W-:Y:S02]  /*2380*/  PRMT R79, R5, 0x7610, R79 ;  /* 0x00007610054f7816 */ /* 0x000fe4000000004f */
[----:B------:R-:W-:Y:S02]  /*2390*/  PRMT R80, R57, 0x7610, R80 ;  /* 0x0000761039507816 */ /* 0x000fe40000000050 */
[----:B------:R-:W-:-:S03]  /*23a0*/  LEA.HI.X R13, R82, R87, R13, 0x1, P4 ;  /* 0x00000057520d7211 */ /* 0x000fc600020f0c0d */
[----:B------:R2:W-:Y:S04]  /*23b0*/  @P3 STG.E.U16 desc[UR36][R10.64+0x2], R80 ;  /* 0x000002500a003986 */ /* 0x0005e8000c101524 */
[----:B------:R-:W3:Y:S01]  /*23c0*/  @P2 LDG.E.LTC128B.U16 R79, desc[UR36][R12.64] ;  /* 0x000000240c4f2981 */ /* 0x000ee2000c1e1520 */
[----:B------:R-:W-:Y:S01]  /*23d0*/  IADD3 R14, P3, R14, R78, RZ ;  /* 0x0000004e0e0e7210 */ /* 0x000fe20007f7e0ff */
[----:B------:R-:W-:Y:S04]  /*23e0*/  BSSY B1, `(.L_x_37) ;  /* 0x0000011000017945 */ /* 0x000fe80003800000 */
[----:B------:R-:W-:Y:S01]  /*23f0*/  IMAD.X R15, R15, 0x1, R85, P3 ;  /* 0x000000010f0f7824 */ /* 0x000fe200018e0655 */
[----:B------:R-:W-:Y:S01]  /*2400*/  ISETP.GT.AND P3, PT, R0, 0x1, P0 ;  /* 0x000000010000780c */ /* 0x000fe20000764270 */
[----:B0-----:R-:W-:Y:S01]  /*2410*/  IMAD.WIDE.U32 R74, R75, R84, R14 ;  /* 0x000000544b4a7225 */ /* 0x001fe200078e000e */
[----:B------:R-:W-:-:S02]  /*2420*/  SHF.L.U64.HI R15, R8, 0x4, R9 ;  /* 0x00000004080f7819 */ /* 0x000fc40000010209 */
[----:B------:R-:W-:Y:S01]  /*2430*/  LEA R14, P4, R8, R10, 0x4 ;  /* 0x0000000a080e7211 */ /* 0x000fe200078820ff */
[----:B------:R-:W-:-:S04]  /*2440*/  IMAD.IADD R57, R81, 0x1, R75 ;  /* 0x0000000151397824 */ /* 0x000fc800078e024b */
[----:B------:R-:W-:Y:S02]  /*2450*/  IMAD.X R15, R15, 0x1, R11, P4 ;  /* 0x000000010f0f7824 */ /* 0x000fe400020e060b */
[----:B---3--:R-:W-:-:S05]  /*2460*/  HADD2.F32 R56, -RZ, R79.H0_H0 ;  /* 0x2000004fff387230 */ /* 0x008fca0000004100 */
[----:B------:R-:W-:Y:S01]  /*2470*/  FMUL R5, R56, R73 ;  /* 0x0000004938057220 */ /* 0x000fe20000400000 */
[----:B------:R-:W-:-:S03]  /*2480*/  LEA R56, P5, R74, R86, 0x1 ;  /* 0x000000564a387211 */ /* 0x000fc600078a08ff */
[----:B------:R-:W-:Y:S01]  /*2490*/  FFMA R5, R58, R72, R5 ;  /* 0x000000483a057223 */ /* 0x000fe20000000005 */
[----:B------:R-:W-:-:S04]  /*24a0*/  LEA.HI.X R57, R74, R87, R57, 0x1, P5 ;  /* 0x000000574a397211 */ /* 0x000fc800028f0c39 */
[----:B------:R-:W-:-:S05]  /*24b0*/  F2FP.F16.F32.PACK_AB R5, RZ, R5 ;  /* 0x00000005ff05723e */ /* 0x000fca00000000ff */
[----:B------:R2:W-:Y:S01]  /*24c0*/  @P2 STG.E.U16 desc[UR36][R14.64], R5 ;  /* 0x000000050e002986 */ /* 0x0005e2000c101524 */
[----:B------:R-:W-:Y:S05]  /*24d0*/  @!P3 BRA `(.L_x_38) ;  /* 0x000000000004b947 */ /* 0x000fea0003800000 */
[----:B------:R0:W5:Y:S02]  /*24e0*/  LDG.E.LTC128B.U16 R79, desc[UR36][R56.64+0x2] ;  /* 0x00000224384f7981 */ /* 0x000164000c1e1520 */
.L_x_38:
[----:B------:R-:W-:Y:S05]  /*24f0*/  BSYNC B1 ;  /* 0x0000000000017941 */ /* 0x000fea0003800000 */
.L_x_37:
[----:B-----5:R-:W-:Y:S01]  /*2500*/  HADD2.F32 R58, -RZ, R79.H0_H0 ;  /* 0x2000004fff3a7230 */ /* 0x020fe20000004100 */
[----:B------:R-:W-:Y:S01]  /*2510*/  ISETP.GT.AND P2, PT, R0, 0x8, P1 ;  /* 0x000000080000780c */ /* 0x000fe20000f44270 */
[----:B------:R-:W-:Y:S03]  /*2520*/  BSSY B1, `(.L_x_39) ;  /* 0x0000007000017945 */ /* 0x000fe60003800000 */
[----:B------:R-:W-:-:S04]  /*2530*/  FMUL R58, R58, R73 ;  /* 0x000000493a3a7220 */ /* 0x000fc80000400000 */
[----:B------:R-:W-:-:S05]  /*2540*/  FFMA R58, R59, R72, R58 ;  /* 0x000000483b3a7223 */ /* 0x000fca000000003a */
[----:B------:R-:W-:-:S05]  /*2550*/  F2FP.F16.F32.PACK_AB R58, RZ, R58 ;  /* 0x0000003aff3a723e */ /* 0x000fca00000000ff */
[----:B------:R3:W-:Y:S01]  /*2560*/  @P3 STG.E.U16 desc[UR36][R14.64+0x2], R58 ;  /* 0x0000023a0e003986 */ /* 0x0007e2000c101524 */
[----:B------:R-:W-:Y:S05]  /*2570*/  @!P2 BRA `(.L_x_40) ;  /* 0x000000000004a947 */ /* 0x000fea0003800000 */
[----:B------:R4:W5:Y:S02]  /*2580*/  LDG.E.LTC128B.U16 R79, desc[UR36][R76.64+0x10] ;  /* 0x000010244c4f7981 */ /* 0x000964000c1e1520 */
.L_x_40:
[----:B------:R-:W-:Y:S05]  /*2590*/  BSYNC B1 ;  /* 0x0000000000017941 */ /* 0x000fea0003800000 */
.L_x_39:
[----:B---3-5:R-:W-:Y:S01]  /*25a0*/  HADD2.F32 R58, -RZ, R79.H0_H0 ;  /* 0x2000004fff3a7230 */ /* 0x028fe20000004100 */
[----:B------:R-:W-:Y:S01]  /*25b0*/  ISETP.GT.AND P3, PT, R0, 0x9, P1 ;  /* 0x000000090000780c */ /* 0x000fe20000f64270 */
[----:B------:R-:W-:Y:S03]  /*25c0*/  BSSY B1, `(.L_x_41) ;  /* 0x0000007000017945 */ /* 0x000fe60003800000 */
[----:B--2---:R-:W-:-:S04]  /*25d0*/  FMUL R5, R58, R73 ;  /* 0x000000493a057220 */ /* 0x004fc80000400000 */
[----:B------:R-:W-:-:S05]  /*25e0*/  FFMA R5, R60, R72, R5 ;  /* 0x000000483c057223 */ /* 0x000fca0000000005 */
[----:B------:R-:W-:-:S05]  /*25f0*/  F2FP.F16.F32.PACK_AB R5, RZ, R5 ;  /* 0x00000005ff05723e */ /* 0x000fca00000000ff */
[----:B------:R2:W-:Y:S01]  /*2600*/  @P2 STG.E.U16 desc[UR36][R10.64+0x10], R5 ;  /* 0x000010050a002986 */ /* 0x0005e2000c101524 */
[----:B------:R-:W-:Y:S05]  /*2610*/  @!P3 BRA `(.L_x_42) ;  /* 0x000000000004b947 */ /* 0x000fea0003800000 */
[----:B------:R3:W5:Y:S02]  /*2620*/  LDG.E.LTC128B.U16 R79, desc[UR36][R76.64+0x12] ;  /* 0x000012244c4f7981 */ /* 0x000764000c1e1520 */
.L_x_42:
[----:B------:R-:W-:Y:S05]  /*2630*/  BSYNC B1 ;  /* 0x0000000000017941 */ /* 0x000fea0003800000 */
.L_x_41:
        /* <DEDUP_REMOVED lines=9> */
.L_x_44:
[----:B------:R-:W-:Y:S05]  /*26d0*/  BSYNC B1 ;  /* 0x0000000000017941 */ /* 0x000fea0003800000 */
.L_x_43:
[----:B0----5:R-:W-:Y:S01]  /*26e0*/  HADD2.F32 R58, -RZ, R79.H0_H0 ;  /* 0x2000004fff3a7230 */ /* 0x021fe20000004100 */
        /* <DEDUP_REMOVED lines=8> */
.L_x_46:
[----:B------:R-:W-:Y:S05]  /*2770*/  BSYNC B1 ;  /* 0x0000000000017941 */ /* 0x000fea0003800000 */
.L_x_45:
        /* <DEDUP_REMOVED lines=9> */
.L_x_48:
[----:B------:R-:W-:Y:S05]  /*2810*/  BSYNC B1 ;  /* 0x0000000000017941 */ /* 0x000fea0003800000 */
.L_x_47:
[----:B0----5:R-:W-:Y:S01]  /*2820*/  HADD2.F32 R58, -RZ, R79.H0_H0 ;  /* 0x2000004fff3a7230 */ /* 0x021fe20000004100 */
        /* <DEDUP_REMOVED lines=8> */
.L_x_50:
[----:B------:R-:W-:Y:S05]  /*28b0*/  BSYNC B1 ;  /* 0x0000000000017941 */ /* 0x000fea0003800000 */
.L_x_49:
        /* <DEDUP_REMOVED lines=9> */
.L_x_52:
[----:B------:R-:W-:Y:S05]  /*2950*/  BSYNC B1 ;  /* 0x0000000000017941 */ /* 0x000fea0003800000 */
.L_x_51:
        /* <DEDUP_REMOVED lines=9> */
.L_x_54:
[----:B------:R-:W-:Y:S05]  /*29f0*/  BSYNC B1 ;  /* 0x0000000000017941 */ /* 0x000fea0003800000 */
.L_x_53:
        /* <DEDUP_REMOVED lines=9> */
.L_x_56:
[----:B------:R-:W-:Y:S05]  /*2a90*/  BSYNC B1 ;  /* 0x0000000000017941 */ /* 0x000fea0003800000 */
.L_x_55:
        /* <DEDUP_REMOVED lines=9> */
.L_x_58:
[----:B------:R-:W-:Y:S05]  /*2b30*/  BSYNC B1 ;  /* 0x0000000000017941 */ /* 0x000fea0003800000 */
.L_x_57:
        /* <DEDUP_REMOVED lines=9> */
.L_x_60:
[----:B------:R-:W-:Y:S05]  /*2bd0*/  BSYNC B1 ;  /* 0x0000000000017941 */ /* 0x000fea0003800000 */
.L_x_59:
        /* <DEDUP_REMOVED lines=9> */
.L_x_62:
[----:B------:R-:W-:Y:S05]  /*2c70*/  BSYNC B1 ;  /* 0x0000000000017941 */ /* 0x000fea0003800000 */
.L_x_61:
[----:B0-2--5:R-:W-:Y:S01]  /*2c80*/  HADD2.F32 R56, -RZ, R79.H0_H0 ;  /* 0x2000004fff387230 */ /* 0x025fe20000004100 */
[----:B------:R-:W-:Y:S01]  /*2c90*/  ISETP.GT.AND P0, PT, R4, 0x80, PT ;  /* 0x000000800400780c */ /* 0x000fe20003f04270 */
[C---:B------:R-:W-:Y:S01]  /*2ca0*/  IMAD.SHL.U32 R61, R20.reuse, 0x100, RZ ;  /* 0x00000100143d7824 */ /* 0x040fe200078e00ff */
[----:B------:R-:W-:Y:S02]  /*2cb0*/  SHF.L.U64.HI R5, R20, 0x8, R21 ;  /* 0x0000000814057819 */ /* 0x000fe40000010215 */
[----:B------:R-:W-:Y:S01]  /*2cc0*/  FMUL R56, R56, R73 ;  /* 0x0000004938387220 */ /* 0x000fe20000400000 */
[----:B------:R-:W-:Y:S02]  /*2cd0*/  ISETP.GT.AND P3, PT, R0, RZ, P0 ;  /* 0x000000ff0000720c */ /* 0x000fe40000764270 */
[----:B------:R-:W-:Y:S01]  /*2ce0*/  IADD3 R20, P2, R61, R6, RZ ;  /* 0x000000063d147210 */ /* 0x000fe20007f5e0ff */
[----:B------:R-:W-:-:S04]  /*2cf0*/  FFMA R56, R71, R72, R56 ;  /* 0x0000004847387223 */ /* 0x000fc80000000038 */
[----:B------:R-:W-:Y:S01]  /*2d00*/  IMAD.X R21, R5, 0x1, R7, P2 ;  /* 0x0000000105157824 */ /* 0x000fe200010e0607 */
[----:B------:R-:W-:-:S04]  /*2d10*/  F2FP.F16.F32.PACK_AB R56, RZ, R56 ;  /* 0x00000038ff38723e */ /* 0x000fc800000000ff */
[----:B------:R-:W-:-:S05]  /*2d20*/  PRMT R58, R56, 0x7610, R58 ;  /* 0x00007610383a7816 */ /* 0x000fca000000003a */
[----:B------:R0:W-:Y:S04]  /*2d30*/  @P1 STG.E.U16 desc[UR36][R14.64+0x32], R58 ;  /* 0x0000323a0e001986 */ /* 0x0001e8000c101524 */
[----:B------:R-:W2:Y:S01]  /*2d40*/  @P3 LDG.E.LTC128B.U16 R79, desc[UR36][R20.64] ;  /* 0x00000024144f3981 */ /* 0x000ea2000c1e1520 */
[----:B------:R-:W-:Y:S01]  /*2d50*/  IMAD.SHL.U32 R67, R8, 0x100, RZ ;  /* 0x0000010008437824 */ /* 0x000fe200078e00ff */
[----:B------:R-:W-:Y:S02]  /*2d60*/  LOP3.LUT R65, R61, 0x2, RZ, 0xfc, !PT ;  /* 0x000000023d417812 */ /* 0x000fe400078efcff */
[----:B------:R-:W-:Y:S02]  /*2d70*/  ISETP.GT.AND P2, PT, R0, 0x1, P0 ;  /* 0x000000010000780c */ /* 0x000fe40000744270 */
[----:B------:R-:W-:-:S02]  /*2d80*/  SHF.L.U64.HI R59, R8, 0x8, R9 ;  /* 0x00000008083b7819 */ /* 0x000fc40000010209 */
[----:B------:R-:W-:-:S05]  /*2d90*/  IADD3 R8, P1, R67, R10, RZ ;  /* 0x0000000a43087210 */ /* 0x000fca0007f3e0ff */
[----:B------:R-:W-:Y:S02]  /*2da0*/  IMAD.X R9, R59, 0x1, R11, P1 ;  /* 0x000000013b097824 */ /* 0x000fe400008e060b */
[----:B--2---:R-:W-:-:S05]  /*2db0*/  HADD2.F32 R56, -RZ, R79.H0_H0 ;  /* 0x2000004fff387230 */ /* 0x004fca0000004100 */
[----:B------:R-:W-:Y:S01]  /*2dc0*/  FMUL R57, R56, R73 ;  /* 0x0000004938397220 */ /* 0x000fe20000400000 */
[----:B------:R-:W-:-:S03]  /*2dd0*/  IADD3 R56, P4, R65, R6, RZ ;  /* 0x0000000641387210 */ /* 0x000fc60007f9e0ff */
[----:B------:R-:W-:-:S05]  /*2de0*/  FFMA R57, R40, R72, R57 ;  /* 0x0000004828397223 */ /* 0x000fca0000000039 */
[----:B------:R-:W-:Y:S01]  /*2df0*/  F2FP.F16.F32.PACK_AB R40, RZ, R57 ;  /* 0x00000039ff28723e */ /* 0x000fe200000000ff */
[----:B------:R-:W-:-:S03]  /*2e00*/  IMAD.X R57, R5, 0x1, R7, P4 ;  /* 0x0000000105397824 */ /* 0x000fc600020e0607 */
[----:B0-----:R-:W-:-:S05]  /*2e10*/  PRMT R58, R40, 0x7610, R58 ;  /* 0x00007610283a7816 */ /* 0x001fca000000003a */
[----:B------:R0:W-:Y:S04]  /*2e20*/  @P3 STG.E.U16 desc[UR36][R8.64], R58 ;  /* 0x0000003a08003986 */ /* 0x0001e8000c101524 */
[----:B------:R-:W2:Y:S01]  /*2e30*/  @P2 LDG.E.LTC128B.U16 R79, desc[UR36][R56.64] ;  /* 0x00000024384f2981 */ /* 0x000ea2000c1e1520 */
[----:B------:R-:W-:Y:S01]  /*2e40*/  LOP3.LUT R69, R67, 0x2, RZ, 0xfc, !PT ;  /* 0x0000000243457812 */ /* 0x000fe200078efcff */
[----:B------:R-:W-:Y:S01]  /*2e50*/  BSSY B1, `(.L_x_63) ;  /* 0x000000f000017945 */ /* 0x000fe20003800000 */
[----:B------:R-:W-:Y:S02]  /*2e60*/  ISETP.GT.AND P1, PT, R4, 0x88, PT ;  /* 0x000000880400780c */ /* 0x000fe40003f24270 */
[----:B------:R-:W-:Y:S02]  /*2e70*/  IADD3 R62, P4, R69, R10, RZ ;  /* 0x0000000a453e7210 */ /* 0x000fe40007f9e0ff */
[----:B------:R-:W-:-:S03]  /*2e80*/  ISETP.GT.AND P3, PT, R0, RZ, P1 ;  /* 0x000000ff0000720c */ /* 0x000fc60000f64270 */
[----:B------:R-:W-:Y:S02]  /*2e90*/  IMAD.X R63, R59, 0x1, R11, P4 ;  /* 0x000000013b3f7824 */ /* 0x000fe400020e060b */
[----:B--2---:R-:W-:-:S05]  /*2ea0*/  HADD2.F32 R40, -RZ, R79.H0_H0 ;  /* 0x2000004fff287230 */ /* 0x004fca0000004100 */
[----:B------:R-:W-:-:S04]  /*2eb0*/  FMUL R40, R40, R73 ;  /* 0x0000004928287220 */ /* 0x000fc80000400000 */
[----:B------:R-:W-:-:S05]  /*2ec0*/  FFMA R40, R41, R72, R40 ;  /* 0x0000004829287223 */ /* 0x000fca0000000028 */
[----:B------:R-:W-:Y:S02]  /*2ed0*/  F2FP.F16.F32.PACK_AB R41, RZ, R40 ;  /* 0x00000028ff29723e */ /* 0x000fe400000000ff */
[----:B------:R-:W-:Y:S02]  /*2ee0*/  IADD3 R40, P4, R61, R12, RZ ;  /* 0x0000000c3d287210 */ /* 0x000fe40007f9e0ff */
[----:B------:R-:W-:-:S03]  /*2ef0*/  PRMT R56, R41, 0x7610, R56 ;  /* 0x0000761029387816 */ /* 0x000fc60000000038 */
[----:B------:R-:W-:Y:S02]  /*2f00*/  IMAD.X R41, R5, 0x1, R13, P4 ;  /* 0x0000000105297824 */ /* 0x000fe400020e060d */
[----:B------:R0:W-:Y:S01]  /*2f10*/  @P2 STG.E.U16 desc[UR36][R62.64], R56 ;  /* 0x000000383e002986 */ /* 0x0001e2000c101524 */
[----:B------:R-:W-:Y:S05]  /*2f20*/  @!P3 BRA `(.L_x_64) ;  /* 0x000000000004b947 */ /* 0x000fea0003800000 */
[----:B------:R2:W5:Y:S02]  /*2f30*/  LDG.E.LTC128B.U16 R79, desc[UR36][R40.64] ;  /* 0x00000024284f7981 */ /* 0x000564000c1e1520 */
.L_x_64:
[----:B------:R-:W-:Y:S05]  /*2f40*/  BSYNC B1 ;  /* 0x0000000000017941 */ /* 0x000fea0003800000 */
.L_x_63:
[----:B0----5:R-:W-:Y:S01]  /*2f50*/  HADD2.F32 R56, -RZ, R79.H0_H0 ;  /* 0x2000004fff387230 */ /* 0x021fe20000004100 */
[----:B------:R-:W-:Y:S01]  /*2f60*/  ISETP.GT.AND P2, PT, R0, 0x1, P1 ;  /* 0x000000010000780c */ /* 0x000fe20000f44270 */
[----:B------:R-:W-:Y:S01]  /*2f70*/  BSSY B1, `(.L_x_65) ;  /* 0x000000c000017945 */ /* 0x000fe20003800000 */
[----:B------:R-:W-:Y:S02]  /*2f80*/  PRMT R62, R79, 0x7610, R62 ;  /* 0x000076104f3e7816 */ /* 0x000fe4000000003e */
[----:B------:R-:W-:Y:S01]  /*2f90*/  FMUL R57, R56, R73 ;  /* 0x0000004938397220 */ /* 0x000fe20000400000 */
[----:B------:R-:W-:-:S03]  /*2fa0*/  IADD3 R56, P4, R67, R14, RZ ;  /* 0x0000000e43387210 */ /* 0x000fc60007f9e0ff */
[----:B------:R-:W-:-:S05]  /*2fb0*/  FFMA R57, R42, R72, R57 ;  /* 0x000000482a397223 */ /* 0x000fca0000000039 */
[----:B------:R-:W-:Y:S01]  /*2fc0*/  F2FP.F16.F32.PACK_AB R42, RZ, R57 ;  /* 0x00000039ff2a723e */ /* 0x000fe200000000ff */
[----:B------:R-:W-:-:S05]  /*2fd0*/  IMAD.X R57, R59, 0x1, R15, P4 ;  /* 0x000000013b397824 */ /* 0x000fca00020e060f */
[----:B------:R0:W-:Y:S01]  /*2fe0*/  @P3 STG.E.U16 desc[UR36][R56.64], R42 ;  /* 0x0000002a38003986 */ /* 0x0001e2000c101524 */
[----:B------:R-:W-:Y:S05]  /*2ff0*/  @!P2 BRA `(.L_x_66) ;  /* 0x00000000000ca947 */ /* 0x000fea0003800000 */
[----:B------:R-:W-:-:S05]  /*3000*/  IADD3 R62, P3, R65, R12, RZ ;  /* 0x0000000c413e7210 */ /* 0x000fca0007f7e0ff */
[----:B------:R-:W-:-:S05]  /*3010*/  IMAD.X R63, R5, 0x1, R13, P3 ;  /* 0x00000001053f7824 */ /* 0x000fca00018e060d */
[----:B------:R0:W5:Y:S03]  /*3020*/  LDG.E.LTC128B.U16 R62, desc[UR36][R62.64] ;  /* 0x000000243e3e7981 */ /* 0x000166000c1e1520 */
.L_x_66:
[----:B------:R-:W-:Y:S05]  /*3030*/  BSYNC B1 ;  /* 0x0000000000017941 */ /* 0x000fea0003800000 */
.L_x_65:
[----:B0----5:R-:W-:Y:S01]  /*3040*/  HADD2.F32 R42, -RZ, R62.H0_H0 ;  /* 0x2000003eff2a7230 */ /* 0x021fe20000004100 */
[----:B------:R-:W-:Y:S02]  /*3050*/  LOP3.LUT R63, R61, 0x10, RZ, 0xfc, !PT ;  /* 0x000000103d3f7812 */ /* 0x000fe400078efcff */
[----:B------:R-:W-:Y:S02]  /*3060*/  ISETP.GT.AND P3, PT, R0, 0x8, P0 ;  /* 0x000000080000780c */ /* 0x000fe40000764270 */
[----:B------:R-:W-:Y:S01]  /*3070*/  FMUL R42, R42, R73 ;  /* 0x000000492a2a7220 */ /* 0x000fe20000400000 */
[----:B------:R-:W-:Y:S02]  /*3080*/  IADD3 R74, P4, R69, R14, RZ ;  /* 0x0000000e454a7210 */ /* 0x000fe40007f9e0ff */
[----:B-1-34-:R-:W-:Y:S01]  /*3090*/  IADD3 R76, P5, R63, R6, RZ ;  /* 0x000000063f4c7210 */ /* 0x01afe20007fbe0ff */
[----:B------:R-:W-:Y:S02]  /*30a0*/  FFMA R42, R43, R72, R42 ;  /* 0x000000482b2a7223 */ /* 0x000fe4000000002a */
[----:B------:R-:W-:-:S02]  /*30b0*/  IMAD.X R75, R59, 0x1, R15, P4 ;  /* 0x000000013b4b7824 */ /* 0x000fc400020e060f */
[----:B------:R-:W-:Y:S01]  /*30c0*/  IMAD.X R77, R5, 0x1, R7, P5 ;  /* 0x00000001054d7824 */ /* 0x000fe200028e0607 */
[----:B------:R-:W-:-:S04]  /*30d0*/  F2FP.F16.F32.PACK_AB R42, RZ, R42 ;  /* 0x0000002aff2a723e */ /* 0x000fc800000000ff */
[----:B------:R-:W-:-:S05]  /*30e0*/  PRMT R58, R42, 0x7610, R58 ;  /* 0x000076102a3a7816 */ /* 0x000fca000000003a */
[----:B------:R0:W-:Y:S04]  /*30f0*/  @P2 STG.E.U16 desc[UR36][R74.64], R58 ;  /* 0x0000003a4a002986 */ /* 0x0001e8000c101524 */
[----:B------:R-:W3:Y:S01]  /*3100*/  @P3 LDG.E.LTC128B.U16 R62, desc[UR36][R76.64] ;  /* 0x000000244c3e3981 */ /* 0x000ee2000c1e1520 */
[----:B------:R-:W-:Y:S02]  /*3110*/  LOP3.LUT R71, R67, 0x10, RZ, 0xfc, !PT ;  /* 0x0000001043477812 */ /* 0x000fe400078efcff */
[----:B------:R-:W-:Y:S02]  /*3120*/  ISETP.GT.AND P2, PT, R0, 0x9, P0 ;  /* 0x000000090000780c */ /* 0x000fe40000744270 */
[----:B------:R-:W-:-:S05]  /*3130*/  IADD3 R78, P4, R71, R10, RZ ;  /* 0x0000000a474e7210 */ /* 0x000fca0007f9e0ff */
[----:B------:R-:W-:Y:S02]  /*3140*/  IMAD.X R79, R59, 0x1, R11, P4 ;  /* 0x000000013b4f7824 */ /* 0x000fe400020e060b */
[----:B---3--:R-:W-:-:S05]  /*3150*/  HADD2.F32 R42, -RZ, R62.H0_H0 ;  /* 0x2000003eff2a7230 */ /* 0x008fca0000004100 */
[----:B------:R-:W-:-:S04]  /*3160*/  FMUL R43, R42, R73 ;  /* 0x000000492a2b7220 */ /* 0x000fc80000400000 */
[----:B------:R-:W-:Y:S01]  /*3170*/  FFMA R44, R44, R72, R43 ;  /* 0x000000482c2c7223 */ /* 0x000fe2000000002b */
[----:B------:R-:W-:-:S04]  /*3180*/  LOP3.LUT R43, R61, 0x12, RZ, 0xfc, !PT ;  /* 0x000000123d2b7812 */ /* 0x000fc800078efcff */
[----:B------:R-:W-:Y:S02]  /*3190*/  IADD3 R80, P5, R43, R6, RZ ;  /* 0x000000062b507210 */ /* 0x000fe40007fbe0ff */
[----:B------:R-:W-:-:S03]  /*31a0*/  F2FP.F16.F32.PACK_AB R44, RZ, R44 ;  /* 0x0000002cff2c723e */ /* 0x000fc600000000ff */
[----:B------:R-:W-:Y:S01]  /*31b0*/  IMAD.X R81, R5, 0x1, R7, P5 ;  /* 0x0000000105517824 */ /* 0x000fe200028e0607 */
[----:B0-----:R-:W-:-:S05]  /*31c0*/  PRMT R58, R44, 0x7610, R58 ;  /* 0x000076102c3a7816 */ /* 0x001fca000000003a */
[----:B------:R0:W-:Y:S04]  /*31d0*/  @P3 STG.E.U16 desc[UR36][R78.64], R58 ;  /* 0x0000003a4e003986 */ /* 0x0001e8000c101524 */
[----:B------:R-:W3:Y:S01]  /*31e0*/  @P2 LDG.E.LTC128B.U16 R62, desc[UR36][R80.64] ;  /* 0x00000024503e2981 */ /* 0x000ee2000c1e1520 */
[----:B------:R-:W-:Y:S01]  /*31f0*/  LOP3.LUT R75, R67, 0x12, RZ, 0xfc, !PT ;  /* 0x00000012434b7812 */ /* 0x000fe200078efcff */
[----:B------:R-:W-:Y:S01]  /*3200*/  BSSY B1, `(.L_x_67) ;  /* 0x000000d000017945 */ /* 0x000fe20003800000 */
[----:B------:R-:W-:Y:S02]  /*3210*/  ISETP.GT.AND P3, PT, R0, 0x8, P1 ;  /* 0x000000080000780c */ /* 0x000fe40000f64270 */
[----:B------:R-:W-:Y:S01]  /*3220*/  IADD3 R44, P4, R75, R10, RZ ;  /* 0x0000000a4b2c7210 */ /* 0x000fe20007f9e0ff */
[----:B---3--:R-:W-:-:S05]  /*3230*/  HADD2.F32 R42, -RZ, R62.H0_H0 ;  /* 0x2000003eff2a7230 */ /* 0x008fca0000004100 */
[----:B------:R-:W-:-:S04]  /*3240*/  FMUL R42, R42, R73 ;  /* 0x000000492a2a7220 */ /* 0x000fc80000400000 */
[----:B------:R-:W-:Y:S01]  /*3250*/  FFMA R42, R45, R72, R42 ;  /* 0x000000482d2a7223 */ /* 0x000fe2000000002a */
[----:B------:R-:W-:-:S04]  /*3260*/  IMAD.X R45, R59, 0x1, R11, P4 ;  /* 0x000000013b2d7824 */ /* 0x000fc800020e060b */
[----:B------:R-:W-:-:S05]  /*3270*/  F2FP.F16.F32.PACK_AB R42, RZ, R42 ;  /* 0x0000002aff2a723e */ /* 0x000fca00000000ff */
[----:B------:R0:W-:Y:S01]  /*3280*/  @P2 STG.E.U16 desc[UR36][R44.64], R42 ;  /* 0x0000002a2c002986 */ /* 0x0001e2000c101524 */
[----:B------:R-:W-:Y:S05]  /*3290*/  @!P3 BRA `(.L_x_68) ;  /* 0x00000000000cb947 */ /* 0x000fea0003800000 */
[----:B0-----:R-:W-:-:S05]  /*32a0*/  IADD3 R44, P2, R63, R12, RZ ;  /* 0x0000000c3f2c7210 */ /* 0x001fca0007f5e0ff */
[----:B------:R-:W-:-:S05]  /*32b0*/  IMAD.X R45, R5, 0x1, R13, P2 ;  /* 0x00000001052d7824 */ /* 0x000fca00010e060d */
[----:B------:R1:W5:Y:S03]  /*32c0*/  LDG.E.LTC128B.U16 R62, desc[UR36][R44.64] ;  /* 0x000000242c3e7981 */ /* 0x000366000c1e1520 */
.L_x_68:
[----:B------:R-:W-:Y:S05]  /*32d0*/  BSYNC B1 ;  /* 0x0000000000017941 */ /* 0x000fea0003800000 */
.L_x_67:
[----:B0----5:R-:W-:Y:S01]  /*32e0*/  HADD2.F32 R42, -RZ, R62.H0_H0 ;  /* 0x2000003eff2a7230 */ /* 0x021fe20000004100 */
[----:B-1----:R-:W-:Y:S01]  /*32f0*/  IADD3 R44, P4, R71, R14, RZ ;  /* 0x0000000e472c7210 */ /* 0x002fe20007f9e0ff */
[----:B------:R-:W-:Y:S01]  /*3300*/  BSSY B1, `(.L_x_69) ;  /* 0x000000b000017945 */ /* 0x000fe20003800000 */
[----:B------:R-:W-:Y:S02]  /*3310*/  ISETP.GT.AND P2, PT, R0, 0x9, P1 ;  /* 0x000000090000780c */ /* 0x000fe40000f44270 */
[----:B------:R-:W-:-:S04]  /*3320*/  FMUL R45, R42, R73 ;  /* 0x000000492a2d7220 */ /* 0x000fc80000400000 */
[----:B------:R-:W-:-:S05]  /*3330*/  FFMA R45, R46, R72, R45 ;  /* 0x000000482e2d7223 */ /* 0x000fca000000002d */
[----:B------:R-:W-:Y:S01]  /*3340*/  F2FP.F16.F32.PACK_AB R42, RZ, R45 ;  /* 0x0000002dff2a723e */ /* 0x000fe200000000ff */
[----:B------:R-:W-:-:S05]  /*3350*/  IMAD.X R45, R59, 0x1, R15, P4 ;  /* 0x000000013b2d7824 */ /* 0x000fca00020e060f */
[----:B------:R0:W-:Y:S01]  /*3360*/  @P3 STG.E.U16 desc[UR36][R44.64], R42 ;  /* 0x0000002a2c003986 */ /* 0x0001e2000c101524 */
[----:B------:R-:W-:Y:S05]  /*3370*/  @!P2 BRA `(.L_x_70) ;  /* 0x00000000000ca947 */ /* 0x000fea0003800000 */
[----:B0-----:R-:W-:-:S05]  /*3380*/  IADD3 R44, P3, R43, R12, RZ ;  /* 0x0000000c2b2c7210 */ /* 0x001fca0007f7e0ff */
[----:B------:R-:W-:-:S05]  /*3390*/  IMAD.X R45, R5, 0x1, R13, P3 ;  /* 0x00000001052d7824 */ /* 0x000fca00018e060d */
[----:B------:R1:W5:Y:S03]  /*33a0*/  LDG.E.LTC128B.U16 R62, desc[UR36][R44.64] ;  /* 0x000000242c3e7981 */ /* 0x000366000c1e1520 */
.L_x_70:
[----:B------:R-:W-:Y:S05]  /*33b0*/  BSYNC B1 ;  /* 0x0000000000017941 */ /* 0x000fea0003800000 */
.L_x_69:
[----:B0----5:R-:W-:Y:S01]  /*33c0*/  HADD2.F32 R42, -RZ, R62.H0_H0 ;  /* 0x2000003eff2a7230 */ /* 0x021fe20000004100 */
[----:B-1----:R-:W-:Y:S02]  /*33d0*/  LOP3.LUT R45, R61, 0x20, RZ, 0xfc, !PT ;  /* 0x000000203d2d7812 */ /* 0x002fe400078efcff */
[----:B------:R-:W-:Y:S02]  /*33e0*/  ISETP.GT.AND P3, PT, R0, 0x10, P0 ;  /* 0x000000100000780c */ /* 0x000fe40000764270 */
[----:B------:R-:W-:Y:S01]  /*33f0*/  FMUL R42, R42, R73 ;  /* 0x000000492a2a7220 */ /* 0x000fe20000400000 */
[----:B------:R-:W-:Y:S02]  /*3400*/  IADD3 R78, P4, R75, R14, RZ ;  /* 0x0000000e4b4e7210 */ /* 0x000fe40007f9e0ff */
[----:B------:R-:W-:Y:S01]  /*3410*/  IADD3 R80, P5, R45, R6, RZ ;  /* 0x000000062d507210 */ /* 0x000fe20007fbe0ff */
        /* <DEDUP_REMOVED lines=35> */
.L_x_72:
[----:B------:R-:W-:Y:S05]  /*3650*/  BSYNC B1 ;  /* 0x0000000000017941 */ /* 0x000fea0003800000 */
.L_x_71:
        /* <DEDUP_REMOVED lines=13> */
.L_x_74:
[----:B------:R-:W-:Y:S05]  /*3730*/  BSYNC B1 ;  /* 0x0000000000017941 */ /* 0x000fea0003800000 */
.L_x_73:
        /* <DEDUP_REMOVED lines=23> */
[----:B------:R-:W-:Y:S02]  /*38b0*/  IMAD.X R89, R5, 0x1, R7, P4 ;  /* 0x0000000105597824 */ /* 0x000fe400020e0607 */
[----:B------:R0:W-:Y:S04]  /*38c0*/  @P3 STG.E.U16 desc[UR36][R86.64], R52 ;  /* 0x0000003456003986 */ /* 0x0001e8000c101524 */
[----:B------:R-:W3:Y:S01]  /*38d0*/  @P0 LDG.E.LTC128B.U16 R62, desc[UR36][R88.64] ;  /* 0x00000024583e0981 */ /* 0x000ee2000c1e1520 */
[----:B------:R-:W-:Y:S01]  /*38e0*/  LOP3.LUT R7, R67, 0x32, RZ, 0xfc, !PT ;  /* 0x0000003243077812 */ /* 0x000fe200078efcff */
[----:B------:R-:W-:Y:S01]  /*38f0*/  BSSY B1, `(.L_x_75) ;  /* 0x000000d000017945 */ /* 0x000fe20003800000 */
[----:B------:R-:W-:Y:S02]  /*3900*/  ISETP.GT.AND P2, PT, R0, 0x18, P1 ;  /* 0x000000180000780c */ /* 0x000fe40000f44270 */
[----:B------:R-:W-:-:S05]  /*3910*/  IADD3 R10, P3, R7, R10, RZ ;  /* 0x0000000a070a7210 */ /* 0x000fca0007f7e0ff */
[----:B------:R-:W-:Y:S02]  /*3920*/  IMAD.X R11, R59, 0x1, R11, P3 ;  /* 0x000000013b0b7824 */ /* 0x000fe400018e060b */
[----:B---3--:R-:W-:-:S05]  /*3930*/  HADD2.F32 R6, -RZ, R62.H0_H0 ;  /* 0x2000003eff067230 */ /* 0x008fca0000004100 */
[----:B------:R-:W-:-:S04]  /*3940*/  FMUL R6, R6, R73 ;  /* 0x0000004906067220 */ /* 0x000fc80000400000 */
[----:B------:R-:W-:-:S05]  /*3950*/  FFMA R6, R53, R72, R6 ;  /* 0x0000004835067223 */ /* 0x000fca0000000006 */
[----:B------:R-:W-:-:S05]  /*3960*/  F2FP.F16.F32.PACK_AB R6, RZ, R6 ;  /* 0x00000006ff06723e */ /* 0x000fca00000000ff */
[----:B------:R0:W-:Y:S01]  /*3970*/  @P0 STG.E.U16 desc[UR36][R10.64], R6 ;  /* 0x000000060a000986 */ /* 0x0001e2000c101524 */
[----:B------:R-:W-:Y:S05]  /*3980*/  @!P2 BRA `(.L_x_76) ;  /* 0x00000000000ca947 */ /* 0x000fea0003800000 */
[----:B0-----:R-:W-:-:S05]  /*3990*/  IADD3 R10, P0, R49, R12, RZ ;  /* 0x0000000c310a7210 */ /* 0x001fca0007f1e0ff */
[----:B------:R-:W-:-:S05]  /*39a0*/  IMAD.X R11, R5, 0x1, R13, P0 ;  /* 0x00000001050b7824 */ /* 0x000fca00000e060d */
[----:B------:R1:W5:Y:S03]  /*39b0*/  LDG.E.LTC128B.U16 R62, desc[UR36][R10.64] ;  /* 0x000000240a3e7981 */ /* 0x000366000c1e1520 */
.L_x_76:
[----:B------:R-:W-:Y:S05]  /*39c0*/  BSYNC B1 ;  /* 0x0000000000017941 */ /* 0x000fea0003800000 */
.L_x_75:
[----:B0----5:R-:W-:Y:S01]  /*39d0*/  HADD2.F32 R6, -RZ, R62.H0_H0 ;  /* 0x2000003eff067230 */ /* 0x021fe20000004100 */
[----:B-1----:R-:W-:Y:S01]  /*39e0*/  IADD3 R10, P0, R51, R14, RZ ;  /* 0x0000000e330a7210 */ /* 0x002fe20007f1e0ff */
[----:B------:R-:W-:Y:S01]  /*39f0*/  BSSY B1, `(.L_x_77) ;  /* 0x000000b000017945 */ /* 0x000fe20003800000 */
[----:B------:R-:W-:Y:S02]  /*3a00*/  ISETP.GT.AND P1, PT, R0, 0x19, P1 ;  /* 0x000000190000780c */ /* 0x000fe40000f24270 */
[----:B------:R-:W-:-:S04]  /*3a10*/  FMUL R11, R6, R73 ;  /* 0x00000049060b7220 */ /* 0x000fc80000400000 */
[----:B------:R-:W-:-:S05]  /*3a20*/  FFMA R11, R54, R72, R11 ;  /* 0x00000048360b7223 */ /* 0x000fca000000000b */
[----:B------:R-:W-:Y:S01]  /*3a30*/  F2FP.F16.F32.PACK_AB R6, RZ, R11 ;  /* 0x0000000bff06723e */ /* 0x000fe200000000ff */
[----:B------:R-:W-:Y:S01]  /*3a40*/  IMAD.X R11, R59, 0x1, R15, P0 ;  /* 0x000000013b0b7824 */ /* 0x000fe200000e060f */
[----:B------:R-:W-:-:S04]  /*3a50*/  IADD3 R12, P0, R81, R12, RZ ;  /* 0x0000000c510c7210 */ /* 0x000fc80007f1e0ff */
[----:B------:R0:W-:Y:S01]  /*3a60*/  @P2 STG.E.U16 desc[UR36][R10.64], R6 ;  /* 0x000000060a002986 */ /* 0x0001e2000c101524 */
[----:B------:R-:W-:Y:S01]  /*3a70*/  IMAD.X R13, R5, 0x1, R13, P0 ;  /* 0x00000001050d7824 */ /* 0x000fe200000e060d */
[----:B------:R-:W-:Y:S07]  /*3a80*/  @!P1 BRA `(.L_x_78) ;  /* 0x0000000000049947 */ /* 0x000fee0003800000 */
[----:B------:R1:W5:Y:S02]  /*3a90*/  LDG.E.LTC128B.U16 R62, desc[UR36][R12.64] ;  /* 0x000000240c3e7981 */ /* 0x000364000c1e1520 */
.L_x_78:
[----:B------:R-:W-:Y:S05]  /*3aa0*/  BSYNC B1 ;  /* 0x0000000000017941 */ /* 0x000fea0003800000 */
.L_x_77:
[----:B0----5:R-:W-:Y:S01]  /*3ab0*/  HADD2.F32 R6, -RZ, R62.H0_H0 ;  /* 0x2000003eff067230 */ /* 0x021fe20000004100 */
[----:B------:R-:W-:Y:S01]  /*3ac0*/  IADD3 R10, P3, R7, R14, RZ ;  /* 0x0000000e070a7210 */ /* 0x000fe20007f7e0ff */
[----:B------:R-:W-:Y:S01]  /*3ad0*/  BSSY B1, `(.L_x_79) ;  /* 0x000000c000017945 */ /* 0x000fe20003800000 */
[----:B------:R-:W-:Y:S02]  /*3ae0*/  ISETP.GT.AND P0, PT, R4, 0x100, PT ;  /* 0x000001000400780c */ /* 0x000fe40003f04270 */
[----:B------:R-:W-:Y:S01]  /*3af0*/  FMUL R6, R6, R73 ;  /* 0x0000004906067220 */ /* 0x000fe20000400000 */
[----:B------:R-:W-:Y:S01]  /*3b00*/  IMAD.X R11, R59, 0x1, R15, P3 ;  /* 0x000000013b0b7824 */ /* 0x000fe200018e060f */
[----:B------:R-:W-:Y:S02]  /*3b10*/  ISETP.GT.AND P2, PT, R0, RZ, P0 ;  /* 0x000000ff0000720c */ /* 0x000fe40000744270 */
[----:B------:R-:W-:-:S05]  /*3b20*/  FFMA R6, R55, R72, R6 ;  /* 0x0000004837067223 */ /* 0x000fca0000000006 */
[----:B------:R-:W-:-:S05]  /*3b30*/  F2FP.F16.F32.PACK_AB R6, RZ, R6 ;  /* 0x00000006ff06723e */ /* 0x000fca00000000ff */
[----:B------:R0:W-:Y:S01]  /*3b40*/  @P1 STG.E.U16 desc[UR36][R10.64], R6 ;  /* 0x000000060a001986 */ /* 0x0001e2000c101524 */
[----:B------:R-:W-:Y:S05]  /*3b50*/  @!P2 BRA `(.L_x_80) ;  /* 0x00000000000ca947 */ /* 0x000fea0003800000 */
[----:B0-----:R-:W-:-:S05]  /*3b60*/  IADD3 R10, P1, R20, R61, RZ ;  /* 0x0000003d140a7210 */ /* 0x001fca0007f3e0ff */
[----:B------:R-:W-:-:S05]  /*3b70*/  IMAD.X R11, R21, 0x1, R5, P1 ;  /* 0x00000001150b7824 */ /* 0x000fca00008e0605 */
[----:B------:R3:W5:Y:S03]  /*3b80*/  LDG.E.LTC128B.U16 R62, desc[UR36][R10.64] ;  /* 0x000000240a3e7981 */ /* 0x000766000c1e1520 */
.L_x_80:
[----:B------:R-:W-:Y:S05]  /*3b90*/  BSYNC B1 ;  /* 0x0000000000017941 */ /* 0x000fea0003800000 */
.L_x_79:
[----:B0----5:R-:W-:Y:S01]  /*3ba0*/  HADD2.F32 R6, -RZ, R62.H0_H0 ;  /* 0x2000003eff067230 */ /* 0x021fe20000004100 */
[----:B---3--:R-:W-:Y:S01]  /*3bb0*/  IADD3 R10, P1, R8, R67, RZ ;  /* 0x00000043080a7210 */ /* 0x008fe20007f3e0ff */
        /* <DEDUP_REMOVED lines=11> */
.L_x_82:
[----:B------:R-:W-:Y:S05]  /*3c70*/  BSYNC B1 ;  /* 0x0000000000017941 */ /* 0x000fea0003800000 */
.L_x_81:
[----:B0----5:R-:W-:Y:S01]  /*3c80*/  HADD2.F32 R6, -RZ, R62.H0_H0 ;  /* 0x2000003eff067230 */ /* 0x021fe20000004100 */
[----:B---3--:R-:W-:Y:S01]  /*3c90*/  IADD3 R10, P4, R69, R8, RZ ;  /* 0x00000008450a7210 */ /* 0x008fe20007f9e0ff */
        /* <DEDUP_REMOVED lines=12> */
.L_x_84:
[----:B------:R-:W-:Y:S05]  /*3d60*/  BSYNC B1 ;  /* 0x0000000000017941 */ /* 0x000fea0003800000 */
.L_x_83:
[----:B-----5:R-:W-:Y:S01]  /*3d70*/  HADD2.F32 R4, -RZ, R62.H0_H0 ;  /* 0x2000003eff047230 */ /* 0x020fe20000004100 */
[----:B0--3--:R-:W-:Y:S01]  /*3d80*/  IADD3 R10, P4, R56, R67, RZ ;  /* 0x00000043380a7210 */ /* 0x009fe20007f9e0ff */
        /* <DEDUP_REMOVED lines=11> */
.L_x_86:
[----:B------:R-:W-:Y:S05]  /*3e40*/  BSYNC B1 ;  /* 0x0000000000017941 */ /* 0x000fea0003800000 */
.L_x_85:
[----:B0----5:R-:W-:Y:S01]  /*3e50*/  HADD2.F32 R4, -RZ, R62.H0_H0 ;  /* 0x2000003eff047230 */ /* 0x021fe20000004100 */
[----:B---3--:R-:W-:Y:S01]  /*3e60*/  IADD3 R10, P4, R56, R69, RZ ;  /* 0x00000045380a7210 */ /* 0x008fe20007f9e0ff */
[----:B------:R-:W-:Y:S01]  /*3e70*/  BSSY B1, `(.L_x_87) ;  /* 0x000000b000017945 */ /* 0x000fe20003800000 */
[----:B------:R-:W-:Y:S02]  /*3e80*/  ISETP.GT.AND P2, PT, R0, 0x8, P0 ;  /* 0x000000080000780c */ /* 0x000fe40000744270 */
[----:B------:R-:W-:Y:S01]  /*3e90*/  FMUL R4, R4, R73 ;  /* 0x0000004904047220 */ /* 0x000fe20000400000 */
[----:B------:R-:W-:-:S03]  /*3ea0*/  IMAD.X R11, R57, 0x1, R59, P4 ;  /* 0x00000001390b7824 */ /* 0x000fc600020e063b */
[----:B------:R-:W-:-:S05]  /*3eb0*/  FFMA R4, R27, R72, R4 ;  /* 0x000000481b047223 */ /* 0x000fca0000000004 */
[----:B------:R-:W-:-:S05]  /*3ec0*/  F2FP.F16.F32.PACK_AB R4, RZ, R4 ;  /* 0x00000004ff04723e */ /* 0x000fca00000000ff */
[----:B------:R0:W-:Y:S01]  /*3ed0*/  @P3 STG.E.U16 desc[UR36][R10.64], R4 ;  /* 0x000000040a003986 */ /* 0x0001e2000c101524 */
[----:B------:R-:W-:Y:S05]  /*3ee0*/  @!P2 BRA `(.L_x_88) ;  /* 0x00000000000ca947 */ /* 0x000fea0003800000 */
[----:B0-----:R-:W-:-:S05]  /*3ef0*/  IADD3 R10, P3, R63, R20, RZ ;  /* 0x000000143f0a7210 */ /* 0x001fca0007f7e0ff */
[----:B------:R-:W-:-:S05]  /*3f00*/  IMAD.X R11, R21, 0x1, R5, P3 ;  /* 0x00000001150b7824 */ /* 0x000fca00018e0605 */
[----:B------:R3:W5:Y:S03]  /*3f10*/  LDG.E.LTC128B.U16 R62, desc[UR36][R10.64] ;  /* 0x000000240a3e7981 */ /* 0x000766000c1e1520 */
.L_x_88:
[----:B------:R-:W-:Y:S05]  /*3f20*/  BSYNC B1 ;  /* 0x0000000000017941 */ /* 0x000fea0003800000 */
.L_x_87:
        /* <DEDUP_REMOVED lines=13> */
.L_x_90:
[----:B------:R-:W-:Y:S05]  /*4000*/  BSYNC B1 ;  /* 0x0000000000017941 */ /* 0x000fea0003800000 */
.L_x_89:
        /* <DEDUP_REMOVED lines=13> */
.L_x_92:
[----:B------:R-:W-:Y:S05]  /*40e0*/  BSYNC B1 ;  /* 0x0000000000017941 */ /* 0x000fea0003800000 */
.L_x_91:
        /* <DEDUP_REMOVED lines=13> */
.L_x_94:
[----:B------:R-:W-:Y:S05]  /*41c0*/  BSYNC B1 ;  /* 0x0000000000017941 */ /* 0x000fea0003800000 */
.L_x_93:
        /* <DEDUP_REMOVED lines=13> */
.L_x_96:
[----:B------:R-:W-:Y:S05]  /*42a0*/  BSYNC B1 ;  /* 0x0000000000017941 */ /* 0x000fea0003800000 */
.L_x_95:
        /* <DEDUP_REMOVED lines=13> */
.L_x_98:
[----:B------:R-:W-:Y:S05]  /*4380*/  BSYNC B1 ;  /* 0x0000000000017941 */ /* 0x000fea0003800000 */
.L_x_97:
        /* <DEDUP_REMOVED lines=13> */
.L_x_100:
[----:B------:R-:W-:Y:S05]  /*4460*/  BSYNC B1 ;  /* 0x0000000000017941 */ /* 0x000fea0003800000 */
.L_x_99:
        /* <DEDUP_REMOVED lines=13> */
.L_x_102:
[----:B------:R-:W-:Y:S05]  /*4540*/  BSYNC B1 ;  /* 0x0000000000017941 */ /* 0x000fea0003800000 */
.L_x_101:
        /* <DEDUP_REMOVED lines=13> */
.L_x_104:
[----:B------:R-:W-:Y:S05]  /*4620*/  BSYNC B1 ;  /* 0x0000000000017941 */ /* 0x000fea0003800000 */
.L_x_103:
[----:B0----5:R-:W-:Y:S01]  /*4630*/  HADD2.F32 R4, -RZ, R62.H0_H0 ;  /* 0x2000003eff047230 */ /* 0x021fe20000004100 */
[----:B---3--:R-:W-:Y:S01]  /*4640*/  IADD3 R10, P3, R51, R8, RZ ;  /* 0x00000008330a7210 */ /* 0x008fe20007f7e0ff */
[----:B------:R-:W-:Y:S01]  /*4650*/  BSSY B1, `(.L_x_105) ;  /* 0x000000b000017945 */ /* 0x000fe20003800000 */
[----:B------:R-:W-:Y:S02]  /*4660*/  ISETP.GT.AND P0, PT, R0, 0x19, P0 ;  /* 0x000000190000780c */ /* 0x000fe40000704270 */
[----:B------:R-:W-:-:S04]  /*4670*/  FMUL R11, R4, R73 ;  /* 0x00000049040b7220 */ /* 0x000fc80000400000 */
[----:B------:R-:W-:-:S05]  /*4680*/  FFMA R11, R36, R72, R11 ;  /* 0x00000048240b7223 */ /* 0x000fca000000000b */
[----:B------:R-:W-:Y:S01]  /*4690*/  F2FP.F16.F32.PACK_AB R4, RZ, R11 ;  /* 0x0000000bff04723e */ /* 0x000fe200000000ff */
[----:B------:R-:W-:Y:S01]  /*46a0*/  IMAD.X R11, R9, 0x1, R59, P3 ;  /* 0x00000001090b7824 */ /* 0x000fe200018e063b */
[----:B-1----:R-:W-:-:S04]  /*46b0*/  IADD3 R12, P3, R81, R20, RZ ;  /* 0x00000014510c7210 */ /* 0x002fc80007f7e0ff */
[----:B------:R0:W-:Y:S01]  /*46c0*/  @P2 STG.E.U16 desc[UR36][R10.64], R4 ;  /* 0x000000040a002986 */ /* 0x0001e2000c101524 */
[----:B------:R-:W-:Y:S01]  /*46d0*/  IMAD.X R13, R21, 0x1, R5, P3 ;  /* 0x00000001150d7824 */ /* 0x000fe200018e0605 */
[----:B------:R-:W-:Y:S07]  /*46e0*/  @!P0 BRA `(.L_x_106) ;  /* 0x0000000000048947 */ /* 0x000fee0003800000 */
[----:B------:R1:W5:Y:S02]  /*46f0*/  LDG.E.LTC128B.U16 R62, desc[UR36][R12.64] ;  /* 0x000000240c3e7981 */ /* 0x000364000c1e1520 */
.L_x_106:
[----:B------:R-:W-:Y:S05]  /*4700*/  BSYNC B1 ;  /* 0x0000000000017941 */ /* 0x000fea0003800000 */
.L_x_105:
[----:B0----5:R-:W-:Y:S01]  /*4710*/  HADD2.F32 R4, -RZ, R62.H0_H0 ;  /* 0x2000003eff047230 */ /* 0x021fe20000004100 */
[----:B------:R-:W-:Y:S01]  /*4720*/  IADD3 R8, P2, R7, R8, RZ ;  /* 0x0000000807087210 */ /* 0x000fe20007f5e0ff */
        /* <DEDUP_REMOVED lines=11> */
.L_x_108:
[----:B------:R-:W-:Y:S05]  /*47e0*/  BSYNC B1 ;  /* 0x0000000000017941 */ /* 0x000fea0003800000 */
.L_x_107:
[----:B0----5:R-:W-:Y:S01]  /*47f0*/  HADD2.F32 R4, -RZ, R62.H0_H0 ;  /* 0x2000003eff047230 */ /* 0x021fe20000004100 */
[----:B---3--:R-:W-:Y:S01]  /*4800*/  IADD3 R8, P0, R51, R56, RZ ;  /* 0x0000003833087210 */ /* 0x008fe20007f1e0ff */
[----:B------:R-:W-:Y:S01]  /*4810*/  BSSY B1, `(.L_x_109) ;  /* 0x000000c000017945 */ /* 0x000fe20003800000 */
[----:B------:R-:W-:Y:S02]  /*4820*/  ISETP.GT.AND P1, PT, R0, 0x19, P1 ;  /* 0x000000190000780c */ /* 0x000fe40000f24270 */
[----:B------:R-:W-:-:S04]  /*4830*/  FMUL R9, R4, R73 ;  /* 0x0000004904097220 */ /* 0x000fc80000400000 */
[----:B------:R-:W-:-:S05]  /*4840*/  FFMA R9, R38, R72, R9 ;  /* 0x0000004826097223 */ /* 0x000fca0000000009 */
[----:B------:R-:W-:Y:S01]  /*4850*/  F2FP.F16.F32.PACK_AB R4, RZ, R9 ;  /* 0x00000009ff04723e */ /* 0x000fe200000000ff */
[----:B------:R-:W-:-:S03]  /*4860*/  IMAD.X R9, R57, 0x1, R59, P0 ;  /* 0x0000000139097824 */ /* 0x000fc600000e063b */
[----:B------:R-:W-:Y:S02]  /*4870*/  PRMT R6, R4, 0x7610, R6 ;  /* 0x0000761004067816 */ /* 0x000fe40000000006 */
[----:B------:R-:W-:-:S03]  /*4880*/  IADD3 R4, P0, R81, R40, RZ ;  /* 0x0000002851047210 */ /* 0x000fc60007f1e0ff */
[----:B------:R0:W-:Y:S02]  /*4890*/  @P3 STG.E.U16 desc[UR36][R8.64], R6 ;  /* 0x0000000608003986 */ /* 0x0001e4000c101524 */
[----:B------:R-:W-:Y:S01]  /*48a0*/  IMAD.X R5, R41, 0x1, R5, P0 ;  /* 0x0000000129057824 */ /* 0x000fe200000e0605 */
[----:B------:R-:W-:Y:S07]  /*48b0*/  @!P1 BRA `(.L_x_110) ;  /* 0x0000000000049947 */ /* 0x000fee0003800000 */
[----:B------:R3:W5:Y:S02]  /*48c0*/  LDG.E.LTC128B.U16 R62, desc[UR36][R4.64] ;  /* 0x00000024043e7981 */ /* 0x000764000c1e1520 */
.L_x_110:
[----:B------:R-:W-:Y:S05]  /*48d0*/  BSYNC B1 ;  /* 0x0000000000017941 */ /* 0x000fea0003800000 */
.L_x_109:
[----:B------:R-:W-:Y:S05]  /*48e0*/  @!P1 BRA `(.L_x_111) ;  /* 0x00000010006c9947 */ /* 0x000fea0003800000 */
[----:B-----5:R-:W-:Y:S01]  /*48f0*/  HADD2.F32 R62, -RZ, R62.H0_H0 ;  /* 0x2000003eff3e7230 */ /* 0x020fe20000004100 */
[----:B---3--:R-:W-:-:S04]  /*4900*/  IADD3 R4, P0, R7, R56, RZ ;  /* 0x0000003807047210 */ /* 0x008fc80007f1e0ff */
[----:B------:R-:W-:Y:S01]  /*4910*/  FMUL R62, R62, R73 ;  /* 0x000000493e3e7220 */ /* 0x000fe20000400000 */
[----:B------:R-:W-:-:S03]  /*4920*/  IMAD.X R5, R57, 0x1, R59, P0 ;  /* 0x0000000139057824 */ /* 0x000fc600000e063b */
[----:B------:R-:W-:-:S05]  /*4930*/  FFMA R62, R39, R72, R62 ;  /* 0x00000048273e7223 */ /* 0x000fca000000003e */
[----:B------:R-:W-:-:S05]  /*4940*/  F2FP.F16.F32.PACK_AB R62, RZ, R62 ;  /* 0x0000003eff3e723e */ /* 0x000fca00000000ff */
[----:B------:R4:W-:Y:S01]  /*4950*/  STG.E.U16 desc[UR36][R4.64], R62 ;  /* 0x0000003e04007986 */ /* 0x0009e2000c101524 */
[----:B------:R-:W-:Y:S05]  /*4960*/  BRA `(.L_x_111) ;  /* 0x00000010004c7947 */ /* 0x000fea0003800000 */
.L_x_34:
[----:B------:R-:W-:Y:S01]  /*4970*/  ULDC.64 UR4, c[0x0][0x5c0] ;  /* 0x0001700000047ab9 */ /* 0x000fe20000000a00 */
[-C--:B------:R-:W-:Y:S01]  /*4980*/  FMUL R56, R56, R72.reuse ;  /* 0x0000004838387220 */ /* 0x080fe20000400000 */
[----:B------:R-:W-:Y:S01]  /*4990*/  LEA R6, P0, R80, UR4, 0x1 ;  /* 0x0000000450067c11 */ /* 0x000fe2000f8008ff */
[-C--:B------:R-:W-:Y:S01]  /*49a0*/  FMUL R57, R57, R72.reuse ;  /* 0x0000004839397220 */ /* 0x080fe20000400000 */
[----:B------:R-:W-:Y:S01]  /*49b0*/  ISETP.GT.AND P3, PT, R0, 0x1, P1 ;  /* 0x000000010000780c */ /* 0x000fe20000f64270 */
[----:B------:R-:W-:Y:S01]  /*49c0*/  FMUL R58, R58, R72 ;  /* 0x000000483a3a7220 */ /* 0x000fe20000400000 */
[----:B------:R-:W-:Y:S01]  /*49d0*/  F2FP.F16.F32.PACK_AB R56, RZ, R56 ;  /* 0x00000038ff38723e */ /* 0x000fe200000000ff */
[-C--:B------:R-:W-:Y:S01]  /*49e0*/  FMUL R59, R59, R72.reuse ;  /* 0x000000483b3b7220 */ /* 0x080fe20000400000 */
[----:B------:R-:W-:Y:S01]  /*49f0*/  LEA.HI.X R7, R80, UR5, R91, 0x1, P0 ;  /* 0x0000000550077c11 */ /* 0x000fe200080f0c5b */
[-C--:B------:R-:W-:Y:S01]  /*4a00*/  FMUL R60, R60, R72.reuse ;  /* 0x000000483c3c7220 */ /* 0x080fe20000400000 */
[----:B------:R-:W-:Y:S01]  /*4a10*/  ISETP.GT.AND P0, PT, R4, 0x8, PT ;  /* 0x000000080400780c */ /* 0x000fe20003f04270 */
[-C--:B------:R-:W-:Y:S01]  /*4a20*/  FMUL R61, R61, R72.reuse ;  /* 0x000000483d3d7220 */ /* 0x080fe20000400000 */
[----:B------:R-:W-:Y:S01]  /*4a30*/  F2FP.F16.F32.PACK_AB R57, RZ, R57 ;  /* 0x00000039ff39723e */ /* 0x000fe200000000ff */
[----:B------:R-:W-:Y:S01]  /*4a40*/  @P2 STG.E.U16 desc[UR36][R6.64], R56 ;  /* 0x0000003806002986 */ /* 0x000fe2000c101524 */
[----:B------:R-:W-:Y:S01]  /*4a50*/  ISETP.GT.AND P2, PT, R0, RZ, P0 ;  /* 0x000000ff0000720c */ /* 0x000fe20000744270 */
[----:B------:R-:W-:Y:S01]  /*4a60*/  FMUL R62, R62, R72 ;  /* 0x000000483e3e7220 */ /* 0x000fe20000400000 */
[----:B------:R-:W-:Y:S01]  /*4a70*/  LEA R10, P4, R8, R6, 0x4 ;  /* 0x00000006080a7211 */ /* 0x000fe200078820ff */
[----:B------:R-:W-:Y:S01]  /*4a80*/  @P3 STG.E.U16 desc[UR36][R6.64+0x2], R57 ;  /* 0x0000023906003986 */ /* 0x000fe2000c101524 */
[----:B------:R-:W-:Y:S01]  /*4a90*/  ISETP.GT.AND P5, PT, R0, 0x1, P0 ;  /* 0x000000010000780c */ /* 0x000fe200007a4270 */
[----:B------:R-:W-:Y:S01]  /*4aa0*/  FMUL R63, R63, R72 ;  /* 0x000000483f3f7220 */ /* 0x000fe20000400000 */
[----:B------:R-:W-:Y:S01]  /*4ab0*/  F2FP.F16.F32.PACK_AB R58, RZ, R58 ;  /* 0x0000003aff3a723e */ /* 0x000fe200000000ff */
[-C--:B------:R-:W-:Y:S01]  /*4ac0*/  FMUL R64, R64, R72.reuse ;  /* 0x0000004840407220 */ /* 0x080fe20000400000 */
[----:B------:R-:W-:Y:S01]  /*4ad0*/  ISETP.GT.AND P3, PT, R0, 0x8, P1 ;  /* 0x000000080000780c */ /* 0x000fe20000f64270 */
[-C--:B------:R-:W-:Y:S01]  /*4ae0*/  FMUL R65, R65, R72.reuse ;  /* 0x0000004841417220 */ /* 0x080fe20000400000 */
[--C-:B------:R-:W-:Y:S01]  /*4af0*/  LEA.HI.X R11, R8, R7, R9.reuse, 0x4, P4 ;  /* 0x00000007080b7211 */ /* 0x100fe200020f2409 */
[-C--:B------:R-:W-:Y:S01]  /*4b00*/  FMUL R66, R66, R72.reuse ;  /* 0x0000004842427220 */ /* 0x080fe20000400000 */
[C---:B------:R-:W-:Y:S01]  /*4b10*/  ISETP.GT.AND P4, PT, R0.reuse, 0x9, P1 ;  /* 0x000000090000780c */ /* 0x040fe20000f84270 */
[-C--:B------:R-:W-:Y:S01]  /*4b20*/  FMUL R67, R67, R72.reuse ;  /* 0x0000004843437220 */ /* 0x080fe20000400000 */
[----:B------:R-:W-:Y:S01]  /*4b30*/  F2FP.F16.F32.PACK_AB R59, RZ, R59 ;  /* 0x0000003bff3b723e */ /* 0x000fe200000000ff */
[----:B------:R-:W-:Y:S01]  /*4b40*/  @P2 STG.E.U16 desc[UR36][R10.64], R58 ;  /* 0x0000003a0a002986 */ /* 0x000fe2000c101524 */
[----:B------:R-:W-:Y:S01]  /*4b50*/  ISETP.GT.AND P2, PT, R0, 0x8, P0 ;  /* 0x000000080000780c */ /* 0x000fe20000744270 */
[----:B------:R-:W-:Y:S01]  /*4b60*/  FMUL R68, R68, R72 ;  /* 0x0000004844447220 */ /* 0x000fe20000400000 */
[----:B------:R-:W-:Y:S01]  /*4b70*/  F2FP.F16.F32.PACK_AB R60, RZ, R60 ;  /* 0x0000003cff3c723e */ /* 0x000fe200000000ff */
[----:B------:R0:W-:Y:S01]  /*4b80*/  @P5 STG.E.U16 desc[UR36][R10.64+0x2], R59 ;  /* 0x0000023b0a005986 */ /* 0x0001e2000c101524 */
[----:B------:R-:W-:Y:S01]  /*4b90*/  F2FP.F16.F32.PACK_AB R61, RZ, R61 ;  /* 0x0000003dff3d723e */ /* 0x000fe200000000ff */
[----:B------:R-:W-:Y:S01]  /*4ba0*/  FMUL R69, R69, R72 ;  /* 0x0000004845457220 */ /* 0x000fe20000400000 */
[----:B------:R-:W-:Y:S01]  /*4bb0*/  F2FP.F16.F32.PACK_AB R62, RZ, R62 ;  /* 0x0000003eff3e723e */ /* 0x000fe200000000ff */
[----:B------:R-:W-:Y:S01]  /*4bc0*/  @P3 STG.E.U16 desc[UR36][R6.64+0x10], R60 ;  /* 0x0000103c06003986 */ /* 0x000fe2000c101524 */
[----:B------:R-:W-:Y:S01]  /*4bd0*/  ISETP.GT.AND P3, PT, R0, 0x9, P0 ;  /* 0x000000090000780c */ /* 0x000fe20000764270 */
[-C--:B------:R-:W-:Y:S01]  /*4be0*/  FMUL R70, R70, R72.reuse ;  /* 0x0000004846467220 */ /* 0x080fe20000400000 */
[C---:B------:R-:W-:Y:S01]  /*4bf0*/  ISETP.GT.AND P5, PT, R0.reuse, 0x10, P1 ;  /* 0x000000100000780c */ /* 0x040fe20000fa4270 */
[----:B------:R1:W-:Y:S01]  /*4c00*/  @P4 STG.E.U16 desc[UR36][R6.64+0x12], R61 ;  /* 0x0000123d06004986 */ /* 0x0003e2000c101524 */
[C---:B------:R-:W-:Y:S01]  /*4c10*/  ISETP.GT.AND P4, PT, R0.reuse, 0x11, P1 ;  /* 0x000000110000780c */ /* 0x040fe20000f84270 */
[----:B------:R-:W-:Y:S01]  /*4c20*/  FMUL R71, R71, R72 ;  /* 0x0000004847477220 */ /* 0x000fe20000400000 */
[----:B------:R-:W-:Y:S01]  /*4c30*/  F2FP.F16.F32.PACK_AB R63, RZ, R63 ;  /* 0x0000003fff3f723e */ /* 0x000fe200000000ff */
[----:B------:R-:W-:Y:S01]  /*4c40*/  @P2 STG.E.U16 desc[UR36][R10.64+0x10], R62 ;  /* 0x0000103e0a002986 */ /* 0x000fe2000c101524 */
[----:B------:R-:W-:Y:S01]  /*4c50*/  ISETP.GT.AND P2, PT, R0, 0x10, P0 ;  /* 0x000000100000780c */ /* 0x000fe20000744270 */
[----:B0-----:R-:W-:Y:S01]  /*4c60*/  IMAD.SHL.U32 R59, R8, 0x100, RZ ;  /* 0x00000100083b7824 */ /* 0x001fe200078e00ff */
[----:B------:R-:W-:Y:S01]  /*4c70*/  F2FP.F16.F32.PACK_AB R64, RZ, R64 ;  /* 0x00000040ff40723e */ /* 0x000fe200000000ff */
[----:B------:R-:W-:Y:S01]  /*4c80*/  FMUL R40, R40, R72 ;  /* 0x0000004828287220 */ /* 0x000fe20000400000 */
[----:B------:R-:W-:Y:S01]  /*4c90*/  F2FP.F16.F32.PACK_AB R65, RZ, R65 ;  /* 0x00000041ff41723e */ /* 0x000fe200000000ff */
[----:B------:R0:W-:Y:S01]  /*4ca0*/  @P3 STG.E.U16 desc[UR36][R10.64+0x12], R63 ;  /* 0x0000123f0a003986 */ /* 0x0001e2000c101524 */
[----:B------:R-:W-:Y:S01]  /*4cb0*/  F2FP.F16.F32.PACK_AB R66, RZ, R66 ;  /* 0x00000042ff42723e */ /* 0x000fe200000000ff */
[-C--:B------:R-:W-:Y:S01]  /*4cc0*/  FMUL R41, R41, R72.reuse ;  /* 0x0000004829297220 */ /* 0x080fe20000400000 */
[----:B------:R-:W-:Y:S01]  /*4cd0*/  ISETP.GT.AND P3, PT, R0, 0x11, P0 ;  /* 0x000000110000780c */ /* 0x000fe20000764270 */
[----:B------:R-:W-:Y:S01]  /*4ce0*/  @P5 STG.E.U16 desc[UR36][R6.64+0x20], R64 ;  /* 0x0000204006005986 */ /* 0x000fe2000c101524 */
[----:B------:R-:W-:Y:S01]  /*4cf0*/  F2FP.F16.F32.PACK_AB R67, RZ, R67 ;  /* 0x00000043ff43723e */ /* 0x000fe200000000ff */
[----:B------:R-:W-:Y:S01]  /*4d00*/  FMUL R42, R42, R72 ;  /* 0x000000482a2a7220 */ /* 0x000fe20000400000 */
[----:B------:R-:W-:Y:S01]  /*4d10*/  F2FP.F16.F32.PACK_AB R68, RZ, R68 ;  /* 0x00000044ff44723e */ /* 0x000fe200000000ff */
[----:B------:R2:W-:Y:S01]  /*4d20*/  @P4 STG.E.U16 desc[UR36][R6.64+0x22], R65 ;  /* 0x0000224106004986 */ /* 0x0005e2000c101524 */
[C---:B------:R-:W-:Y:S01]  /*4d30*/  ISETP.GT.AND P4, PT, R0.reuse, 0x18, P1 ;  /* 0x000000180000780c */ /* 0x040fe20000f84270 */
[-C--:B------:R-:W-:Y:S01]  /*4d40*/  FMUL R43, R43, R72.reuse ;  /* 0x000000482b2b7220 */ /* 0x080fe20000400000 */
[C---:B------:R-:W-:Y:S01]  /*4d50*/  ISETP.GT.AND P1, PT, R0.reuse, 0x19, P1 ;  /* 0x000000190000780c */ /* 0x040fe20000f24270 */
[----:B------:R-:W-:Y:S01]  /*4d60*/  @P2 STG.E.U16 desc[UR36][R10.64+0x20], R66 ;  /* 0x000020420a002986 */ /* 0x000fe2000c101524 */
[----:B------:R-:W-:Y:S01]  /*4d70*/  ISETP.GT.AND P2, PT, R0, 0x18, P0 ;  /* 0x000000180000780c */ /* 0x000fe20000744270 */
[-C--:B------:R-:W-:Y:S01]  /*4d80*/  FMUL R44, R44, R72.reuse ;  /* 0x000000482c2c7220 */ /* 0x080fe20000400000 */
[----:B------:R-:W-:Y:S01]  /*4d90*/  ISETP.GT.AND P0, PT, R0, 0x19, P0 ;  /* 0x000000190000780c */ /* 0x000fe20000704270 */
[----:B------:R-:W-:Y:S01]  /*4da0*/  @P3 STG.E.U16 desc[UR36][R10.64+0x22], R67 ;  /* 0x000022430a003986 */ /* 0x000fe2000c101524 */
[----:B------:R-:W-:Y:S01]  /*4db0*/  F2FP.F16.F32.PACK_AB R69, RZ, R69 ;  /* 0x00000045ff45723e */ /* 0x000fe200000000ff */
[----:B------:R-:W-:Y:S01]  /*4dc0*/  FMUL R45, R45, R72 ;  /* 0x000000482d2d7220 */ /* 0x000fe20000400000 */
[----:B------:R-:W-:Y:S01]  /*4dd0*/  F2FP.F16.F32.PACK_AB R70, RZ, R70 ;  /* 0x00000046ff46723e */ /* 0x000fe200000000ff */
[-C--:B------:R-:W-:Y:S01]  /*4de0*/  FMUL R47, R47, R72.reuse ;  /* 0x000000482f2f7220 */ /* 0x080fe20000400000 */
[----:B------:R-:W-:Y:S01]  /*4df0*/  ISETP.GT.AND P3, PT, R4, 0x80, PT ;  /* 0x000000800400780c */ /* 0x000fe20003f64270 */
[----:B------:R-:W-:Y:S01]  /*4e00*/  @P4 STG.E.U16 desc[UR36][R6.64+0x30], R68 ;  /* 0x0000304406004986 */ /* 0x000fe2000c101524 */
[----:B------:R-:W-:Y:S01]  /*4e10*/  F2FP.F16.F32.PACK_AB R71, RZ, R71 ;  /* 0x00000047ff47723e */ /* 0x000fe200000000ff */
[-C--:B------:R-:W-:Y:S01]  /*4e20*/  FMUL R46, R46, R72.reuse ;  /* 0x000000482e2e7220 */ /* 0x080fe20000400000 */
[----:B------:R-:W-:Y:S01]  /*4e30*/  SHF.L.U64.HI R57, R8, 0x8, R9 ;  /* 0x0000000808397819 */ /* 0x000fe20000010209 */
[----:B------:R-:W-:Y:S01]  /*4e40*/  @P1 STG.E.U16 desc[UR36][R6.64+0x32], R69 ;  /* 0x0000324506001986 */ /* 0x000fe2000c101524 */
[----:B------:R-:W-:Y:S01]  /*4e50*/  ISETP.GT.AND P1, PT, R0, RZ, P3 ;  /* 0x000000ff0000720c */ /* 0x000fe20001f24270 */
[----:B------:R-:W-:Y:S01]  /*4e60*/  FMUL R48, R48, R72 ;  /* 0x0000004830307220 */ /* 0x000fe20000400000 */
[----:B-1----:R-:W-:Y:S01]  /*4e70*/  LOP3.LUT R61, R59, 0x2, RZ, 0xfc, !PT ;  /* 0x000000023b3d7812 */ /* 0x002fe200078efcff */
[----:B------:R-:W-:Y:S01]  /*4e80*/  @P2 STG.E.U16 desc[UR36][R10.64+0x30], R70 ;  /* 0x000030460a002986 */ /* 0x000fe2000c101524 */
[----:B------:R-:W-:Y:S01]  /*4e90*/  F2FP.F16.F32.PACK_AB R40, RZ, R40 ;  /* 0x00000028ff28723e */ /* 0x000fe200000000ff */
[----:B------:R-:W-:Y:S01]  /*4ea0*/  FMUL R49, R49, R72 ;  /* 0x0000004831317220 */ /* 0x000fe20000400000 */
[-C--:B------:R-:W-:Y:S01]  /*4eb0*/  IADD3 R14, P4, R61, R6.reuse, RZ ;  /* 0x000000063d0e7210 */ /* 0x080fe20007f9e0ff */
[----:B------:R-:W-:Y:S01]  /*4ec0*/  @P0 STG.E.U16 desc[UR36][R10.64+0x32], R71 ;  /* 0x000032470a000986 */ /* 0x000fe2000c101524 */
[----:B------:R-:W-:Y:S01]  /*4ed0*/  IADD3 R8, P0, R59, R6, RZ ;  /* 0x000000063b087210 */ /* 0x000fe20007f1e0ff */
[----:B------:R-:W-:Y:S01]  /*4ee0*/  FMUL R50, R50, R72 ;  /* 0x0000004832327220 */ /* 0x000fe20000400000 */
[----:B------:R-:W-:Y:S01]  /*4ef0*/  ISETP.GT.AND P2, PT, R4, 0x88, PT ;  /* 0x000000880400780c */ /* 0x000fe20003f44270 */
[--C-:B------:R-:W-:Y:S01]  /*4f00*/  IMAD.X R15, R57, 0x1, R7.reuse, P4 ;  /* 0x00000001390f7824 */ /* 0x100fe200020e0607 */
[----:B------:R-:W-:Y:S01]  /*4f10*/  IADD3 R12, P4, R59, R10, RZ ;  /* 0x0000000a3b0c7210 */ /* 0x000fe20007f9e0ff */
[----:B------:R-:W-:Y:S01]  /*4f20*/  IMAD.X R9, R57, 0x1, R7, P0 ;  /* 0x0000000139097824 */ /* 0x000fe200000e0607 */
[C---:B------:R-:W-:Y:S01]  /*4f30*/  ISETP.GT.AND P0, PT, R0.reuse, 0x1, P3 ;  /* 0x000000010000780c */ /* 0x040fe20001f04270 */
[-C--:B------:R-:W-:Y:S01]  /*4f40*/  FMUL R51, R51, R72.reuse ;  /* 0x0000004833337220 */ /* 0x080fe20000400000 */
[----:B------:R-:W-:Y:S01]  /*4f50*/  F2FP.F16.F32.PACK_AB R41, RZ, R41 ;  /* 0x00000029ff29723e */ /* 0x000fe200000000ff */
[--C-:B------:R-:W-:Y:S01]  /*4f60*/  IMAD.X R13, R57, 0x1, R11.reuse, P4 ;  /* 0x00000001390d7824 */ /* 0x100fe200020e060b */
[----:B------:R-:W-:Y:S01]  /*4f70*/  @P1 STG.E.U16 desc[UR36][R8.64], R40 ;  /* 0x0000002808001986 */ /* 0x000fe2000c101524 */
[----:B------:R-:W-:Y:S01]  /*4f80*/  ISETP.GT.AND P1, PT, R0, RZ, P2 ;  /* 0x000000ff0000720c */ /* 0x000fe20001724270 */
[-C--:B------:R-:W-:Y:S01]  /*4f90*/  FMUL R52, R52, R72.reuse ;  /* 0x0000004834347220 */ /* 0x080fe20000400000 */
[----:B------:R-:W-:Y:S01]  /*4fa0*/  ISETP.GT.AND P4, PT, R0, 0x1, P2 ;  /* 0x000000010000780c */ /* 0x000fe20001784270 */
[----:B------:R-:W-:Y:S01]  /*4fb0*/  FMUL R53, R53, R72 ;  /* 0x0000004835357220 */ /* 0x000fe20000400000 */
[----:B------:R-:W-:Y:S01]  /*4fc0*/  IADD3 R20, P5, R61, R10, RZ ;  /* 0x0000000a3d147210 */ /* 0x000fe20007fbe0ff */
[----:B------:R-:W-:Y:S01]  /*4fd0*/  FMUL R54, R54, R72 ;  /* 0x0000004836367220 */ /* 0x000fe20000400000 */
[----:B------:R-:W-:Y:S01]  /*4fe0*/  F2FP.F16.F32.PACK_AB R42, RZ, R42 ;  /* 0x0000002aff2a723e */ /* 0x000fe200000000ff */
[-C--:B------:R-:W-:Y:S01]  /*4ff0*/  FMUL R55, R55, R72.reuse ;  /* 0x0000004837377220 */ /* 0x080fe20000400000 */
[----:B------:R1:W-:Y:S01]  /*5000*/  @P0 STG.E.U16 desc[UR36][R14.64], R41 ;  /* 0x000000290e000986 */ /* 0x0003e2000c101524 */
[----:B------:R-:W-:Y:S01]  /*5010*/  F2FP.F16.F32.PACK_AB R43, RZ, R43 ;  /* 0x0000002bff2b723e */ /* 0x000fe200000000ff */
[----:B------:R-:W-:Y:S01]  /*5020*/  IMAD.X R21, R57, 0x1, R11, P5 ;  /* 0x0000000139157824 */ /* 0x000fe200028e060b */
[----:B0-----:R-:W-:Y:S01]  /*5030*/  LOP3.LUT R63, R59, 0x10, RZ, 0xfc, !PT ;  /* 0x000000103b3f7812 */ /* 0x001fe200078efcff */
[-C--:B------:R-:W-:Y:S01]  /*5040*/  FMUL R24, R24, R72.reuse ;  /* 0x0000004818187220 */ /* 0x080fe20000400000 */
[----:B------:R-:W-:Y:S01]  /*5050*/  @P1 STG.E.U16 desc[UR36][R12.64], R42 ;  /* 0x0000002a0c001986 */ /* 0x000fe2000c101524 */
[C---:B------:R-:W-:Y:S01]  /*5060*/  ISETP.GT.AND P1, PT, R0.reuse, 0x8, P3 ;  /* 0x000000080000780c */ /* 0x040fe20001f24270 */
[-C--:B------:R-:W-:Y:S01]  /*5070*/  FMUL R25, R25, R72.reuse ;  /* 0x0000004819197220 */ /* 0x080fe20000400000 */
[----:B--2---:R-:W-:Y:S01]  /*5080*/  LOP3.LUT R65, R59, 0x12, RZ, 0xfc, !PT ;  /* 0x000000123b417812 */ /* 0x004fe200078efcff */
[----:B------:R0:W-:Y:S01]  /*5090*/  @P4 STG.E.U16 desc[UR36][R20.64], R43 ;  /* 0x0000002b14004986 */ /* 0x0001e2000c101524 */
[----:B------:R-:W-:Y:S01]  /*50a0*/  ISETP.GT.AND P0, PT, R0, 0x9, P3 ;  /* 0x000000090000780c */ /* 0x000fe20001f04270 */
[----:B------:R-:W-:Y:S01]  /*50b0*/  FMUL R26, R26, R72 ;  /* 0x000000481a1a7220 */ /* 0x000fe20000400000 */
[----:B-1----:R-:W-:Y:S01]  /*50c0*/  IADD3 R14, P5, R63, R6, RZ ;  /* 0x000000063f0e7210 */ /* 0x002fe20007fbe0ff */
[----:B------:R-:W-:Y:S01]  /*50d0*/  FMUL R27, R27, R72 ;  /* 0x000000481b1b7220 */ /* 0x000fe20000400000 */
[----:B------:R-:W-:Y:S01]  /*50e0*/  IADD3 R40, P4, R65, R6, RZ ;  /* 0x0000000641287210 */ /* 0x000fe20007f9e0ff */
[----:B------:R-:W-:Y:S01]  /*50f0*/  FMUL R28, R28, R72 ;  /* 0x000000481c1c7220 */ /* 0x000fe20000400000 */
[----:B------:R-:W-:Y:S01]  /*5100*/  F2FP.F16.F32.PACK_AB R44, RZ, R44 ;  /* 0x0000002cff2c723e */ /* 0x000fe200000000ff */
[C-C-:B------:R-:W-:Y:S01]  /*5110*/  IMAD.X R15, R57.reuse, 0x1, R7.reuse, P5 ;  /* 0x00000001390f7824 */ /* 0x140fe200028e0607 */
[----:B------:R-:W-:Y:S01]  /*5120*/  F2FP.F16.F32.PACK_AB R45, RZ, R45 ;  /* 0x0000002dff2d723e */ /* 0x000fe200000000ff */
[----:B------:R-:W-:Y:S01]  /*5130*/  IMAD.X R41, R57, 0x1, R7, P4 ;  /* 0x0000000139297824 */ /* 0x000fe200020e0607 */
[----:B------:R-:W-:Y:S01]  /*5140*/  F2FP.F16.F32.PACK_AB R47, RZ, R47 ;  /* 0x0000002fff2f723e */ /* 0x000fe200000000ff */
[-C--:B------:R-:W-:Y:S01]  /*5150*/  FMUL R29, R29, R72.reuse ;  /* 0x000000481d1d7220 */ /* 0x080fe20000400000 */
[----:B------:R1:W-:Y:S01]  /*5160*/  @P1 STG.E.U16 desc[UR36][R14.64], R44 ;  /* 0x0000002c0e001986 */ /* 0x0003e2000c101524 */
[----:B------:R-:W-:Y:S01]  /*5170*/  ISETP.GT.AND P1, PT, R0, 0x8, P2 ;  /* 0x000000080000780c */ /* 0x000fe20001724270 */
[----:B------:R-:W-:Y:S01]  /*5180*/  FMUL R30, R30, R72 ;  /* 0x000000481e1e7220 */ /* 0x000fe20000400000 */
[----:B0-----:R-:W-:Y:S01]  /*5190*/  IADD3 R20, P4, R63, R10, RZ ;  /* 0x0000000a3f147210 */ /* 0x001fe20007f9e0ff */
[----:B------:R0:W-:Y:S01]  /*51a0*/  @P0 STG.E.U16 desc[UR36][R40.64], R45 ;  /* 0x0000002d28000986 */ /* 0x0001e2000c101524 */
[----:B------:R-:W-:Y:S01]  /*51b0*/  ISETP.GT.AND P0, PT, R0, 0x9, P2 ;  /* 0x000000090000780c */ /* 0x000fe20001704270 */
[----:B------:R-:W-:Y:S01]  /*51c0*/  FMUL R31, R31, R72 ;  /* 0x000000481f1f7220 */ /* 0x000fe20000400000 */
[----:B------:R-:W-:Y:S01]  /*51d0*/  F2FP.F16.F32.PACK_AB R46, RZ, R46 ;  /* 0x0000002eff2e723e */ /* 0x000fe200000000ff */
[----:B------:R-:W-:Y:S01]  /*51e0*/  IMAD.X R21, R57, 0x1, R11, P4 ;  /* 0x0000000139157824 */ /* 0x000fe200020e060b */
[----:B------:R-:W-:Y:S01]  /*51f0*/  PRMT R5, R47, 0x7610, R5 ;  /* 0x000076102f057816 */ /* 0x000fe20000000005 */
[-C--:B------:R-:W-:Y:S01]  /*5200*/  FMUL R32, R32, R72.reuse ;  /* 0x0000004820207220 */ /* 0x080fe20000400000 */
[----:B------:R-:W-:Y:S01]  /*5210*/  LOP3.LUT R47, R59, 0x22, RZ, 0xfc, !PT ;  /* 0x000000223b2f7812 */ /* 0x000fe200078efcff */
[----:B------:R-:W-:Y:S01]  /*5220*/  FMUL R33, R33, R72 ;  /* 0x0000004821217220 */ /* 0x000fe20000400000 */
[----:B-1----:R-:W-:Y:S01]  /*5230*/  IADD3 R14, P5, R65, R10, RZ ;  /* 0x0000000a410e7210 */ /* 0x002fe20007fbe0ff */
[----:B------:R1:W-:Y:S01]  /*5240*/  @P1 STG.E.U16 desc[UR36][R20.64], R46 ;  /* 0x0000002e14001986 */ /* 0x0003e2000c101524 */
[----:B------:R-:W-:Y:S01]  /*5250*/  ISETP.GT.AND P1, PT, R0, 0x10, P3 ;  /* 0x000000100000780c */ /* 0x000fe20001f24270 */
[----:B------:R-:W-:Y:S01]  /*5260*/  FMUL R34, R34, R72 ;  /* 0x0000004822227220 */ /* 0x000fe20000400000 */
[----:B0-----:R-:W-:Y:S01]  /*5270*/  LOP3.LUT R45, R59, 0x20, RZ, 0xfc, !PT ;  /* 0x000000203b2d7812 */ /* 0x001fe200078efcff */
[----:B------:R-:W-:Y:S01]  /*5280*/  IMAD.X R15, R57, 0x1, R11, P5 ;  /* 0x00000001390f7824 */ /* 0x000fe200028e060b */
[----:B------:R-:W-:Y:S01]  /*5290*/  F2FP.F16.F32.PACK_AB R48, RZ, R48 ;  /* 0x00000030ff30723e */ /* 0x000fe200000000ff */
[----:B------:R-:W-:Y:S01]  /*52a0*/  FMUL R35, R35, R72 ;  /* 0x0000004823237220 */ /* 0x000fe20000400000 */
[----:B------:R-:W-:Y:S01]  /*52b0*/  IADD3 R40, P4, R45, R6, RZ ;  /* 0x000000062d287210 */ /* 0x000fe20007f9e0ff */
[-C--:B------:R-:W-:Y:S01]  /*52c0*/  FMUL R36, R36, R72.reuse ;  /* 0x0000004824247220 */ /* 0x080fe20000400000 */
[----:B------:R0:W-:Y:S01]  /*52d0*/  @P0 STG.E.U16 desc[UR36][R14.64], R5 ;  /* 0x000000050e000986 */ /* 0x0001e2000c101524 */
[----:B------:R-:W-:Y:S01]  /*52e0*/  ISETP.GT.AND P0, PT, R0, 0x11, P3 ;  /* 0x000000110000780c */ /* 0x000fe20001f04270 */
[----:B------:R-:W-:Y:S01]  /*52f0*/  FMUL R37, R37, R72 ;  /* 0x0000004825257220 */ /* 0x000fe20000400000 */
[----:B-1----:R-:W-:Y:S01]  /*5300*/  IADD3 R20, P5, R47, R6, RZ ;  /* 0x000000062f147210 */ /* 0x002fe20007fbe0ff */
[C-C-:B------:R-:W-:Y:S01]  /*5310*/  IMAD.X R41, R57.reuse, 0x1, R7.reuse, P4 ;  /* 0x0000000139297824 */ /* 0x140fe200020e0607 */
[----:B------:R-:W-:Y:S01]  /*5320*/  F2FP.F16.F32.PACK_AB R49, RZ, R49 ;  /* 0x00000031ff31723e */ /* 0x000fe200000000ff */
[----:B------:R-:W-:Y:S01]  /*5330*/  FMUL R38, R38, R72 ;  /* 0x0000004826267220 */ /* 0x000fe20000400000 */
[----:B------:R-:W-:Y:S01]  /*5340*/  F2FP.F16.F32.PACK_AB R50, RZ, R50 ;  /* 0x00000032ff32723e */ /* 0x000fe200000000ff */
[----:B------:R-:W-:Y:S01]  /*5350*/  IMAD.X R21, R57, 0x1, R7, P5 ;  /* 0x0000000139157824 */ /* 0x000fe200028e0607 */
[----:B------:R1:W-:Y:S01]  /*5360*/  @P1 STG.E.U16 desc[UR36][R40.64], R48 ;  /* 0x0000003028001986 */ /* 0x0003e2000c101524 */
[----:B------:R-:W-:Y:S01]  /*5370*/  ISETP.GT.AND P1, PT, R0, 0x10, P2 ;  /* 0x000000100000780c */ /* 0x000fe20001724270 */
[----:B------:R-:W-:Y:S01]  /*5380*/  FMUL R39, R39, R72 ;  /* 0x0000004827277220 */ /* 0x000fe20000400000 */
[----:B0-----:R-:W-:-:S02]  /*5390*/  IADD3 R14, P4, R45, R10, RZ ;  /* 0x0000000a2d0e7210 */ /* 0x001fc40007f9e0ff */
[----:B------:R0:W-:Y:S01]  /*53a0*/  @P0 STG.E.U16 desc[UR36][R20.64], R49 ;  /* 0x0000003114000986 */ /* 0x0001e2000c101524 */
[C---:B------:R-:W-:Y:S02]  /*53b0*/  ISETP.GT.AND P0, PT, R0.reuse, 0x11, P2 ;  /* 0x000000110000780c */ /* 0x040fe40001704270 */
[----:B------:R-:W-:Y:S01]  /*53c0*/  IADD3 R42, P5, R47, R10, RZ ;  /* 0x0000000a2f2a7210 */ /* 0x000fe20007fbe0ff */
[--C-:B------:R-:W-:Y:S01]  /*53d0*/  IMAD.X R15, R57, 0x1, R11.reuse, P4 ;  /* 0x00000001390f7824 */ /* 0x100fe200020e060b */
[----:B------:R-:W-:Y:S02]  /*53e0*/  ISETP.GT.AND P4, PT, R0, 0x18, P3 ;  /* 0x000000180000780c */ /* 0x000fe40001f84270 */
[----:B-1----:R-:W-:Y:S01]  /*53f0*/  LOP3.LUT R41, R59, 0x30, RZ, 0xfc, !PT ;  /* 0x000000303b297812 */ /* 0x002fe200078efcff */
[----:B------:R-:W-:Y:S01]  /*5400*/  IMAD.X R43, R57, 0x1, R11, P5 ;  /* 0x00000001392b7824 */ /* 0x000fe200028e060b */
[----:B------:R-:W-:Y:S01]  /*5410*/  F2FP.F16.F32.PACK_AB R51, RZ, R51 ;  /* 0x00000033ff33723e */ /* 0x000fe200000000ff */
[----:B------:R-:W-:Y:S01]  /*5420*/  @P1 STG.E.U16 desc[UR36][R14.64], R50 ;  /* 0x000000320e001986 */ /* 0x000fe2000c101524 */
[----:B------:R-:W-:-:S02]  /*5430*/  F2FP.F16.F32.PACK_AB R52, RZ, R52 ;  /* 0x00000034ff34723e */ /* 0x000fc400000000ff */
[----:B0-----:R-:W-:Y:S01]  /*5440*/  IADD3 R20, P5, R41, R6, RZ ;  /* 0x0000000629147210 */ /* 0x001fe20007fbe0ff */
[----:B------:R0:W-:Y:S01]  /*5450*/  @P0 STG.E.U16 desc[UR36][R42.64], R51 ;  /* 0x000000332a000986 */ /* 0x0001e2000c101524 */
[C---:B------:R-:W-:Y:S02]  /*5460*/  ISETP.GT.AND P1, PT, R4.reuse, 0x100, PT ;  /* 0x000001000400780c */ /* 0x040fe40003f24270 */
[----:B------:R-:W-:Y:S01]  /*5470*/  ISETP.GT.AND P0, PT, R4, 0x108, PT ;  /* 0x000001080400780c */ /* 0x000fe20003f04270 */
[----:B------:R-:W-:Y:S01]  /*5480*/  IMAD.X R21, R57, 0x1, R7, P5 ;  /* 0x0000000139157824 */ /* 0x000fe200028e0607 */
[C---:B------:R-:W-:Y:S02]  /*5490*/  ISETP.GT.AND P3, PT, R0.reuse, 0x19, P3 ;  /* 0x000000190000780c */ /* 0x040fe40001f64270 */
[----:B------:R-:W-:Y:S02]  /*54a0*/  F2FP.F16.F32.PACK_AB R53, RZ, R53 ;  /* 0x00000035ff35723e */ /* 0x000fe400000000ff */
[----:B------:R-:W-:Y:S01]  /*54b0*/  @P4 STG.E.U16 desc[UR36][R20.64], R52 ;  /* 0x0000003414004986 */ /* 0x000fe2000c101524 */
[----:B------:R-:W-:-:S02]  /*54c0*/  ISETP.GT.AND P4, PT, R0, 0x18, P2 ;  /* 0x000000180000780c */ /* 0x000fc40001784270 */
[----:B0-----:R-:W-:Y:S02]  /*54d0*/  LOP3.LUT R43, R59, 0x32, RZ, 0xfc, !PT ;  /* 0x000000323b2b7812 */ /* 0x001fe400078efcff */
[----:B------:R-:W-:Y:S02]  /*54e0*/  F2FP.F16.F32.PACK_AB R54, RZ, R54 ;  /* 0x00000036ff36723e */ /* 0x000fe400000000ff */
[----:B------:R-:W-:Y:S02]  /*54f0*/  IADD3 R4, P5, R43, R6, RZ ;  /* 0x000000062b047210 */ /* 0x000fe40007fbe0ff */
[----:B------:R-:W-:Y:S02]  /*5500*/  ISETP.GT.AND P2, PT, R0, 0x19, P2 ;  /* 0x000000190000780c */ /* 0x000fe40001744270 */
[----:B------:R-:W-:Y:S01]  /*5510*/  F2FP.F16.F32.PACK_AB R55, RZ, R55 ;  /* 0x00000037ff37723e */ /* 0x000fe200000000ff */
[----:B------:R-:W-:Y:S01]  /*5520*/  IMAD.X R5, R57, 0x1, R7, P5 ;  /* 0x0000000139057824 */ /* 0x000fe200028e0607 */
[----:B------:R-:W-:-:S02]  /*5530*/  IADD3 R6, P5, R41, R10, RZ ;  /* 0x0000000a29067210 */ /* 0x000fc40007fbe0ff */
[----:B------:R-:W-:Y:S02]  /*5540*/  F2FP.F16.F32.PACK_AB R24, RZ, R24 ;  /* 0x00000018ff18723e */ /* 0x000fe400000000ff */
[----:B------:R0:W-:Y:S01]  /*5550*/  @P3 STG.E.U16 desc[UR36][R4.64], R53 ;  /* 0x0000003504003986 */ /* 0x0001e2000c101524 */
[--C-:B------:R-:W-:Y:S01]  /*5560*/  IMAD.X R7, R57, 0x1, R11.reuse, P5 ;  /* 0x0000000139077824 */ /* 0x100fe200028e060b */
[----:B------:R-:W-:Y:S02]  /*5570*/  IADD3 R10, P3, R43, R10, RZ ;  /* 0x0000000a2b0a7210 */ /* 0x000fe40007f7e0ff */
[----:B------:R-:W-:Y:S02]  /*5580*/  IADD3 R14, P5, R59, R8, RZ ;  /* 0x000000083b0e7210 */ /* 0x000fe40007fbe0ff */
[----:B------:R1:W-:Y:S01]  /*5590*/  @P4 STG.E.U16 desc[UR36][R6.64], R54 ;  /* 0x0000003606004986 */ /* 0x0003e2000c101524 */
[C---:B------:R-:W-:Y:S01]  /*55a0*/  ISETP.GT.AND P4, PT, R0.reuse, RZ, P1 ;  /* 0x000000ff0000720c */ /* 0x040fe20000f84270 */
[C---:B------:R-:W-:Y:S01]  /*55b0*/  IMAD.X R11, R57.reuse, 0x1, R11, P3 ;  /* 0x00000001390b7824 */ /* 0x040fe200018e060b */
[----:B------:R-:W-:Y:S01]  /*55c0*/  ISETP.GT.AND P3, PT, R0, 0x1, P1 ;  /* 0x000000010000780c */ /* 0x000fe20000f64270 */
[----:B------:R-:W-:Y:S01]  /*55d0*/  IMAD.X R15, R57, 0x1, R9, P5 ;  /* 0x00000001390f7824 */ /* 0x000fe200028e0609 */
[----:B------:R-:W-:-:S02]  /*55e0*/  F2FP.F16.F32.PACK_AB R25, RZ, R25 ;  /* 0x00000019ff19723e */ /* 0x000fc400000000ff */
[----:B0-----:R-:W-:Y:S01]  /*55f0*/  IADD3 R4, P5, R61, R8, RZ ;  /* 0x000000083d047210 */ /* 0x001fe20007fbe0ff */
[----:B------:R-:W-:Y:S01]  /*5600*/  @P2 STG.E.U16 desc[UR36][R10.64], R55 ;  /* 0x000000370a002986 */ /* 0x000fe2000c101524 */
[C---:B------:R-:W-:Y:S02]  /*5610*/  ISETP.GT.AND P2, PT, R0.reuse, RZ, P0 ;  /* 0x000000ff0000720c */ /* 0x040fe40000744270 */
[----:B------:R-:W-:Y:S01]  /*5620*/  F2FP.F16.F32.PACK_AB R26, RZ, R26 ;  /* 0x0000001aff1a723e */ /* 0x000fe200000000ff */
[----:B------:R-:W-:Y:S01]  /*5630*/  IMAD.X R5, R57, 0x1, R9, P5 ;  /* 0x0000000139057824 */ /* 0x000fe200028e0609 */
[-C--:B-1----:R-:W-:Y:S01]  /*5640*/  IADD3 R6, P5, R59, R12.reuse, RZ ;  /* 0x0000000c3b067210 */ /* 0x082fe20007fbe0ff */
[----:B------:R-:W-:Y:S01]  /*5650*/  @P4 STG.E.U16 desc[UR36][R14.64], R24 ;  /* 0x000000180e004986 */ /* 0x000fe2000c101524 */
[----:B------:R-:W-:Y:S02]  /*5660*/  IADD3 R20, P4, R61, R12, RZ ;  /* 0x0000000c3d147210 */ /* 0x000fe40007f9e0ff */
[----:B------:R-:W-:Y:S01]  /*5670*/  F2FP.F16.F32.PACK_AB R27, RZ, R27 ;  /* 0x0000001bff1b723e */ /* 0x000fe200000000ff */
[----:B------:R0:W-:Y:S01]  /*5680*/  @P3 STG.E.U16 desc[UR36][R4.64], R25 ;  /* 0x0000001904003986 */ /* 0x0001e2000c101524 */
[C---:B------:R-:W-:Y:S01]  /*5690*/  ISETP.GT.AND P3, PT, R0.reuse, 0x1, P0 ;  /* 0x000000010000780c */ /* 0x040fe20000764270 */
[C-C-:B------:R-:W-:Y:S01]  /*56a0*/  IMAD.X R7, R57.reuse, 0x1, R13.reuse, P5 ;  /* 0x0000000139077824 */ /* 0x140fe200028e060d */
[----:B------:R-:W-:Y:S01]  /*56b0*/  ISETP.GT.AND P5, PT, R0, 0x8, P1 ;  /* 0x000000080000780c */ /* 0x000fe20000fa4270 */
[----:B------:R-:W-:Y:S01]  /*56c0*/  IMAD.X R21, R57, 0x1, R13, P4 ;  /* 0x0000000139157824 */ /* 0x000fe200020e060d */
[----:B------:R-:W-:-:S02]  /*56d0*/  F2FP.F16.F32.PACK_AB R28, RZ, R28 ;  /* 0x0000001cff1c723e */ /* 0x000fc400000000ff */
[----:B------:R-:W-:Y:S01]  /*56e0*/  @P2 STG.E.U16 desc[UR36][R6.64], R26 ;  /* 0x0000001a06002986 */ /* 0x000fe2000c101524 */
[C---:B------:R-:W-:Y:S02]  /*56f0*/  ISETP.GT.AND P2, PT, R0.reuse, 0x9, P1 ;  /* 0x000000090000780c */ /* 0x040fe40000f44270 */
[----:B------:R-:W-:Y:S02]  /*5700*/  F2FP.F16.F32.PACK_AB R29, RZ, R29 ;  /* 0x0000001dff1d723e */ /* 0x000fe400000000ff */
[----:B0-----:R-:W-:Y:S02]  /*5710*/  IADD3 R4, P4, R63, R8, RZ ;  /* 0x000000083f047210 */ /* 0x001fe40007f9e0ff */
[----:B------:R-:W-:Y:S01]  /*5720*/  @P3 STG.E.U16 desc[UR36][R20.64], R27 ;  /* 0x0000001b14003986 */ /* 0x000fe2000c101524 */
[----:B------:R-:W-:Y:S02]  /*5730*/  ISETP.GT.AND P3, PT, R0, 0x8, P0 ;  /* 0x000000080000780c */ /* 0x000fe40000764270 */
[----:B------:R-:W-:Y:S01]  /*5740*/  IMAD.X R5, R57, 0x1, R9, P4 ;  /* 0x0000000139057824 */ /* 0x000fe200020e0609 */
[----:B------:R-:W-:-:S02]  /*5750*/  IADD3 R14, P4, R63, R12, RZ ;  /* 0x0000000c3f0e7210 */ /* 0x000fc40007f9e0ff */
[----:B------:R-:W-:Y:S02]  /*5760*/  F2FP.F16.F32.PACK_AB R30, RZ, R30 ;  /* 0x0000001eff1e723e */ /* 0x000fe400000000ff */
[----:B------:R0:W-:Y:S01]  /*5770*/  @P5 STG.E.U16 desc[UR36][R4.64], R28 ;  /* 0x0000001c04005986 */ /* 0x0001e2000c101524 */
[----:B------:R-:W-:Y:S01]  /*5780*/  IADD3 R10, P5, R65, R8, RZ ;  /* 0x00000008410a7210 */ /* 0x000fe20007fbe0ff */
[C---:B------:R-:W-:Y:S01]  /*5790*/  IMAD.X R15, R57.reuse, 0x1, R13, P4 ;  /* 0x00000001390f7824 */ /* 0x040fe200020e060d */
[----:B------:R-:W-:Y:S02]  /*57a0*/  F2FP.F16.F32.PACK_AB R31, RZ, R31 ;  /* 0x0000001fff1f723e */ /* 0x000fe400000000ff */
[----:B------:R-:W-:Y:S01]  /*57b0*/  F2FP.F16.F32.PACK_AB R32, RZ, R32 ;  /* 0x00000020ff20723e */ /* 0x000fe200000000ff */
[----:B------:R-:W-:Y:S01]  /*57c0*/  IMAD.X R11, R57, 0x1, R9, P5 ;  /* 0x00000001390b7824 */ /* 0x000fe200028e0609 */
[----:B------:R-:W-:Y:S02]  /*57d0*/  ISETP.GT.AND P5, PT, R0, 0x9, P0 ;  /* 0x000000090000780c */ /* 0x000fe400007a4270 */
[----:B------:R-:W-:-:S02]  /*57e0*/  F2FP.F16.F32.PACK_AB R33, RZ, R33 ;  /* 0x00000021ff21723e */ /* 0x000fc400000000ff */
[----:B------:R-:W-:Y:S01]  /*57f0*/  @P2 STG.E.U16 desc[UR36][R10.64], R29 ;  /* 0x0000001d0a002986 */ /* 0x000fe2000c101524 */
[----:B0-----:R-:W-:Y:S02]  /*5800*/  IADD3 R4, P4, R65, R12, RZ ;  /* 0x0000000c41047210 */ /* 0x001fe40007f9e0ff */
[C---:B------:R-:W-:Y:S01]  /*5810*/  ISETP.GT.AND P2, PT, R0.reuse, 0x10, P1 ;  /* 0x000000100000780c */ /* 0x040fe20000f44270 */
[----:B------:R-:W-:Y:S01]  /*5820*/  @P3 STG.E.U16 desc[UR36][R14.64], R30 ;  /* 0x0000001e0e003986 */ /* 0x000fe2000c101524 */
[----:B------:R-:W-:Y:S01]  /*5830*/  ISETP.GT.AND P3, PT, R0, 0x11, P1 ;  /* 0x000000110000780c */ /* 0x000fe20000f64270 */
[----:B------:R-:W-:Y:S01]  /*5840*/  IMAD.X R5, R57, 0x1, R13, P4 ;  /* 0x0000000139057824 */ /* 0x000fe200020e060d */
[----:B------:R-:W-:Y:S02]  /*5850*/  IADD3 R20, P4, R47, R8, RZ ;  /* 0x000000082f147210 */ /* 0x000fe40007f9e0ff */
[----:B------:R-:W-:Y:S02]  /*5860*/  F2FP.F16.F32.PACK_AB R34, RZ, R34 ;  /* 0x00000022ff22723e */ /* 0x000fe400000000ff */
[----:B------:R0:W-:Y:S01]  /*5870*/  @P5 STG.E.U16 desc[UR36][R4.64], R31 ;  /* 0x0000001f04005986 */ /* 0x0001e2000c101524 */
[----:B------:R-:W-:Y:S01]  /*5880*/  IADD3 R6, P5, R45, R8, RZ ;  /* 0x000000082d067210 */ /* 0x000fe20007fbe0ff */
[----:B------:R-:W-:Y:S01]  /*5890*/  IMAD.X R21, R57, 0x1, R9, P4 ;  /* 0x0000000139157824 */ /* 0x000fe200020e0609 */
[----:B------:R-:W-:-:S02]  /*58a0*/  F2FP.F16.F32.PACK_AB R35, RZ, R35 ;  /* 0x00000023ff23723e */ /* 0x000fc400000000ff */
[----:B------:R-:W-:Y:S01]  /*58b0*/  F2FP.F16.F32.PACK_AB R36, RZ, R36 ;  /* 0x00000024ff24723e */ /* 0x000fe200000000ff */
[----:B------:R-:W-:Y:S01]  /*58c0*/  IMAD.X R7, R57, 0x1, R9, P5 ;  /* 0x0000000139077824 */ /* 0x000fe200028e0609 */
[C---:B------:R-:W-:Y:S02]  /*58d0*/  ISETP.GT.AND P5, PT, R0.reuse, 0x10, P0 ;  /* 0x000000100000780c */ /* 0x040fe400007a4270 */
[----:B------:R-:W-:Y:S02]  /*58e0*/  F2FP.F16.F32.PACK_AB R37, RZ, R37 ;  /* 0x00000025ff25723e */ /* 0x000fe400000000ff */
[----:B------:R1:W-:Y:S01]  /*58f0*/  @P2 STG.E.U16 desc[UR36][R6.64], R32 ;  /* 0x0000002006002986 */ /* 0x0003e2000c101524 */
[----:B0-----:R-:W-:Y:S02]  /*5900*/  IADD3 R4, P4, R45, R12, RZ ;  /* 0x0000000c2d047210 */ /* 0x001fe40007f9e0ff */
[-C--:B------:R-:W-:Y:S01]  /*5910*/  IADD3 R14, P2, R41, R8.reuse, RZ ;  /* 0x00000008290e7210 */ /* 0x080fe20007f5e0ff */
[----:B------:R1:W-:Y:S01]  /*5920*/  @P3 STG.E.U16 desc[UR36][R20.64], R33 ;  /* 0x0000002114003986 */ /* 0x0003e2000c101524 */
[----:B------:R-:W-:Y:S01]  /*5930*/  IADD3 R8, P3, R43, R8, RZ ;  /* 0x000000082b087210 */ /* 0x000fe20007f7e0ff */
[C---:B------:R-:W-:Y:S01]  /*5940*/  IMAD.X R5, R57.reuse, 0x1, R13, P4 ;  /* 0x0000000139057824 */ /* 0x040fe200020e060d */
[----:B------:R-:W-:Y:S01]  /*5950*/  ISETP.GT.AND P4, PT, R0, 0x11, P0 ;  /* 0x000000110000780c */ /* 0x000fe20000784270 */
[C-C-:B------:R-:W-:Y:S01]  /*5960*/  IMAD.X R15, R57.reuse, 0x1, R9.reuse, P2 ;  /* 0x00000001390f7824 */ /* 0x140fe200010e0609 */
[----:B------:R-:W-:Y:S01]  /*5970*/  F2FP.F16.F32.PACK_AB R38, RZ, R38 ;  /* 0x00000026ff26723e */ /* 0x000fe200000000ff */
[----:B------:R-:W-:Y:S01]  /*5980*/  IMAD.X R9, R57, 0x1, R9, P3 ;  /* 0x0000000139097824 */ /* 0x000fe200018e0609 */
[----:B------:R1:W-:Y:S01]  /*5990*/  @P5 STG.E.U16 desc[UR36][R4.64], R34 ;  /* 0x0000002204005986 */ /* 0x0003e2000c101524 */
[----:B------:R-:W-:-:S02]  /*59a0*/  IADD3 R10, P5, R47, R12, RZ ;  /* 0x0000000c2f0a7210 */ /* 0x000fc40007fbe0ff */
[C---:B------:R-:W-:Y:S02]  /*59b0*/  ISETP.GT.AND P3, PT, R0.reuse, 0x18, P1 ;  /* 0x000000180000780c */ /* 0x040fe40000f64270 */
[C---:B------:R-:W-:Y:S01]  /*59c0*/  ISETP.GT.AND P1, PT, R0.reuse, 0x19, P1 ;  /* 0x000000190000780c */ /* 0x040fe20000f24270 */
[--C-:B------:R-:W-:Y:S01]  /*59d0*/  IMAD.X R11, R57, 0x1, R13.reuse, P5 ;  /* 0x00000001390b7824 */ /* 0x100fe200028e060d */
[-C--:B------:R-:W-:Y:S02]  /*59e0*/  IADD3 R24, P5, R41, R12.reuse, RZ ;  /* 0x0000000c29187210 */ /* 0x080fe40007fbe0ff */
[----:B------:R-:W-:Y:S02]  /*59f0*/  IADD3 R12, P2, R43, R12, RZ ;  /* 0x0000000c2b0c7210 */ /* 0x000fe40007f5e0ff */
[----:B------:R-:W-:Y:S01]  /*5a00*/  F2FP.F16.F32.PACK_AB R39, RZ, R39 ;  /* 0x00000027ff27723e */ /* 0x000fe200000000ff */
[C-C-:B------:R-:W-:Y:S01]  /*5a10*/  IMAD.X R25, R57.reuse, 0x1, R13.reuse, P5 ;  /* 0x0000000139197824 */ /* 0x140fe200028e060d */
[C---:B------:R-:W-:Y:S01]  /*5a20*/  ISETP.GT.AND P5, PT, R0.reuse, 0x18, P0 ;  /* 0x000000180000780c */ /* 0x040fe200007a4270 */
[----:B------:R-:W-:Y:S01]  /*5a30*/  IMAD.X R13, R57, 0x1, R13, P2 ;  /* 0x00000001390d7824 */ /* 0x000fe200010e060d */
[----:B------:R-:W-:Y:S01]  /*5a40*/  ISETP.GT.AND P0, PT, R0, 0x19, P0 ;  /* 0x000000190000780c */ /* 0x000fe20000704270 */
[----:B------:R1:W-:Y:S04]  /*5a50*/  @P4 STG.E.U16 desc[UR36][R10.64], R35 ;  /* 0x000000230a004986 */ /* 0x0003e8000c101524 */
[----:B------:R1:W-:Y:S04]  /*5a60*/  @P3 STG.E.U16 desc[UR36][R14.64], R36 ;  /* 0x000000240e003986 */ /* 0x0003e8000c101524 */
[----:B------:R1:W-:Y:S04]  /*5a70*/  @P1 STG.E.U16 desc[UR36][R8.64], R37 ;  /* 0x0000002508001986 */ /* 0x0003e8000c101524 */
[----:B------:R1:W-:Y:S04]  /*5a80*/  @P5 STG.E.U16 desc[UR36][R24.64], R38 ;  /* 0x0000002618005986 */ /* 0x0003e8000c101524 */
[----:B------:R1:W-:Y:S02]  /*5a90*/  @P0 STG.E.U16 desc[UR36][R12.64], R39 ;  /* 0x000000270c000986 */ /* 0x0003e4000c101524 */
.L_x_111:
[----:B------:R-:W-:Y:S05]  /*5aa0*/  BSYNC B0 ;  /* 0x0000000000007941 */ /* 0x000fea0003800000 */
.L_x_33:
[----:B------:R-:W-:Y:S01]  /*5ab0*/  ULDC UR4, c[0x0][0xc] ;  /* 0x0000030000047ab9 */ /* 0x000fe20000000800 */
[----:B------:R-:W-:Y:S01]  /*5ac0*/  ULDC UR5, c[0x0][0x10] ;  /* 0x0000040000057ab9 */ /* 0x000fe20000000800 */
[----:B-1-34-:R-:W1:Y:S01]  /*5ad0*/  LDC R5, c[0x0][0x14] ;  /* 0x00000500ff057b82 */ /* 0x01ae620000000800 */
[----:B------:R-:W-:Y:S01]  /*5ae0*/  UIMAD.WIDE.U32 UR4, UR4, UR5, URZ ;  /* 0x00000005040472a5 */ /* 0x000fe2000f8e003f */
[----:B------:R-:W-:Y:S01]  /*5af0*/  PRMT R0, RZ, 0x7610, R0 ;  /* 0x00007610ff007816 */ /* 0x000fe20000000000 */
[----:B------:R-:W-:Y:S02]  /*5b00*/  IMAD.MOV.U32 R76, RZ, RZ, -0x1 ;  /* 0xffffffffff4c7424 */ /* 0x000fe400078e00ff */
[----:B------:R-:W-:Y:S02]  /*5b10*/  IMAD.MOV.U32 R75, RZ, RZ, -0x1 ;  /* 0xffffffffff4b7424 */ /* 0x000fe400078e00ff */
[----:B-1----:R-:W-:-:S04]  /*5b20*/  IMAD.WIDE.U32 R16, R5, UR4, R16 ;  /* 0x0000000405107c25 */ /* 0x002fc8000f8e0010 */
[----:B------:R-:W-:Y:S01]  /*5b30*/  IMAD R5, R5, UR5, RZ ;  /* 0x0000000505057c24 */ /* 0x000fe2000f8e02ff */
[----:B------:R-:W-:Y:S02]  /*5b40*/  ULDC.64 UR4, c[0x0][0x650] ;  /* 0x0001940000047ab9 */ /* 0x000fe40000000a00 */
[----:B------:R-:W-:Y:S01]  /*5b50*/  ISETP.GE.U32.AND P0, PT, R16, UR4, PT ;  /* 0x0000000410007c0c */ /* 0x000fe2000bf06070 */
[----:B------:R-:W-:-:S05]  /*5b60*/  IMAD.IADD R17, R17, 0x1, R5 ;  /* 0x0000000111117824 */ /* 0x000fca00078e0205 */
[----:B------:R-:W-:-:S13]  /*5b70*/  ISETP.GE.U32.AND.EX P0, PT, R17, UR5, PT, P0 ;  /* 0x0000000511007c0c */ /* 0x000fda000bf06100 */
[----:B------:R-:W-:Y:S05]  /*5b80*/  @P0 BRA `(.L_x_112) ;  /* 0x0000000400640947 */ /* 0x000fea0003800000 */
[----:B------:R-:W1:Y:S01]  /*5b90*/  S2R R12, SR_CTAID.X ;  /* 0x00000000000c7919 */ /* 0x000e620000002500 */
[----:B------:R-:W3:Y:S01]  /*5ba0*/  LDC.64 R10, c[0x0][0x628] ;  /* 0x00018a00ff0a7b82 */ /* 0x000ee20000000a00 */
[----:B------:R-:W-:Y:S01]  /*5bb0*/  ULDC UR4, c[0x0][0x150] ;  /* 0x0000540000047ab9 */ /* 0x000fe20000000800 */
[----:B0-----:R-:W-:Y:S01]  /*5bc0*/  IMAD.MOV.U32 R8, RZ, RZ, R16 ;  /* 0x000000ffff087224 */ /* 0x001fe200078e0010 */
[----:B------:R-:W0:Y:S01]  /*5bd0*/  S2R R24, SR_CTAID.Y ;  /* 0x0000000000187919 */ /* 0x000e220000002600 */
[----:B------:R-:W-:-:S04]  /*5be0*/  IMAD.MOV.U32 R9, RZ, RZ, R17 ;  /* 0x000000ffff097224 */ /* 0x000fc800078e0011 */
[----:B------:R-:W4:Y:S08]  /*5bf0*/  LDC R21, c[0x0][0x144] ;  /* 0x00005100ff157b82 */ /* 0x000f300000000800 */
[----:B------:R-:W0:Y:S08]  /*5c00*/  LDC R0, c[0x0][0x630] ;  /* 0x00018c00ff007b82 */ /* 0x000e300000000800 */
[----:B------:R-:W0:Y:S01]  /*5c10*/  LDC.64 R14, c[0x0][0x620] ;  /* 0x00018800ff0e7b82 */ /* 0x000e220000000a00 */
[----:B---3--:R-:W-:-:S04]  /*5c20*/  ISETP.NE.U32.AND P0, PT, R10, RZ, PT ;  /* 0x000000ff0a00720c */ /* 0x008fc80003f05070 */
[----:B------:R-:W-:Y:S02]  /*5c30*/  ISETP.NE.AND.EX P0, PT, R11, RZ, PT, P0 ;  /* 0x000000ff0b00720c */ /* 0x000fe40003f05300 */
[----:B-1----:R-:W-:-:S05]  /*5c40*/  I2FP.F32.U32 R3, R12 ;  /* 0x0000000c00037245 */ /* 0x002fca0000201000 */
[----:B------:R-:W-:-:S04]  /*5c50*/  FMUL R3, R3, UR4 ;  /* 0x0000000403037c20 */ /* 0x000fc80008400000 */
[----:B------:R1:W3:Y:S02]  /*5c60*/  F2I.U32.TRUNC.NTZ R20, R3 ;  /* 0x0000000300147305 */ /* 0x0002e4000020f000 */
[----:B----4-:R-:W-:Y:S05]  /*5c70*/  @!P0 BRA `(.L_x_113) ;  /* 0x0000000000288947 */ /* 0x010fea0003800000 */
[----:B-1----:R-:W1:Y:S02]  /*5c80*/  LDC R3, c[0x0][0x634] ;  /* 0x00018d00ff037b82 */ /* 0x002e640000000800 */
[----:B-1----:R-:W-:-:S05]  /*5c90*/  IADD3 R3, P0, R16, R3, RZ ;  /* 0x0000000310037210 */ /* 0x002fca0007f1e0ff */
        /* <DEDUP_REMOVED lines=8> */
.L_x_113:
[----:B------:R-:W4:Y:S01]  /*5d20*/  LDC.64 R30, c[0x0][0x640] ;  /* 0x00019000ff1e7b82 */ /* 0x000f220000000a00 */
[-CC-:B0-----:R-:W-:Y:S01]  /*5d30*/  SHF.R.U64 R75, R8, R0.reuse, R9.reuse ;  /* 0x00000000084b7219 */ /* 0x181fe20000001209 */
[----:B---3--:R-:W-:Y:S01]  /*5d40*/  IMAD.MOV R20, RZ, RZ, -R20 ;  /* 0x000000ffff147224 */ /* 0x008fe200078e0a14 */
[----:B------:R-:W-:Y:S01]  /*5d50*/  SHF.R.U32.HI R0, RZ, R0, R9 ;  /* 0x00000000ff007219 */ /* 0x000fe20000011609 */
[----:B------:R-:W-:Y:S01]  /*5d60*/  ULDC UR4, c[0x0][0x154] ;  /* 0x0000550000047ab9 */ /* 0x000fe20000000800 */
[----:B-1----:R-:W-:Y:S01]  /*5d70*/  IADD3 R3, P0, RZ, -R75, RZ ;  /* 0x8000004bff037210 */ /* 0x002fe20007f1e0ff */
[----:B------:R-:W-:Y:S02]  /*5d80*/  IMAD R26, R21, R20, R12 ;  /* 0x00000014151a7224 */ /* 0x000fe400078e020c */
[----:B------:R-:W0:Y:S01]  /*5d90*/  LDC R6, c[0x0][0x618] ;  /* 0x00018600ff067b82 */ /* 0x000e220000000800 */
[----:B------:R-:W-:Y:S02]  /*5da0*/  IMAD.MOV.U32 R7, RZ, RZ, 0x1 ;  /* 0x00000001ff077424 */ /* 0x000fe400078e00ff */
[----:B------:R-:W-:-:S04]  /*5db0*/  IMAD.X R5, RZ, RZ, ~R0, P0 ;  /* 0x000000ffff057224 */ /* 0x000fc800000e0e00 */
[-C--:B------:R-:W-:Y:S01]  /*5dc0*/  IMAD R0, R5, R14.reuse, RZ ;  /* 0x0000000e05007224 */ /* 0x080fe200078e02ff */
[----:B------:R-:W1:Y:S01]  /*5dd0*/  LDC R8, c[0x0][0x608] ;  /* 0x00018200ff087b82 */ /* 0x000e620000000800 */
[----:B------:R-:W-:-:S04]  /*5de0*/  IMAD.WIDE.U32 R4, R3, R14, R16 ;  /* 0x0000000e03047225 */ /* 0x000fc800078e0010 */
[----:B------:R-:W-:Y:S01]  /*5df0*/  IMAD R3, R3, R15, R0 ;  /* 0x0000000f03037224 */ /* 0x000fe200078e0200 */
[----:B------:R-:W-:Y:S02]  /*5e00*/  I2FP.F32.U32 R0, R24 ;  /* 0x0000001800007245 */ /* 0x000fe40000201000 */
[----:B------:R-:W3:Y:S01]  /*5e10*/  LDC R28, c[0x0][0x658] ;  /* 0x00019600ff1c7b82 */ /* 0x000ee20000000800 */
[----:B------:R-:W-:Y:S01]  /*5e20*/  IMAD.IADD R3, R5, 0x1, R3 ;  /* 0x0000000105037824 */ /* 0x000fe200078e0203 */
[----:B----4-:R-:W-:Y:S01]  /*5e30*/  ISETP.NE.U32.AND P0, PT, R30, RZ, PT ;  /* 0x000000ff1e00720c */ /* 0x010fe20003f05070 */
[----:B------:R-:W-:Y:S01]  /*5e40*/  FMUL R0, R0, UR4 ;  /* 0x0000000400007c20 */ /* 0x000fe20008400000 */
[----:B------:R-:W-:Y:S02]  /*5e50*/  IMAD.MOV.U32 R5, RZ, RZ, -0x1 ;  /* 0xffffffffff057424 */ /* 0x000fe400078e00ff */
[----:B------:R-:W-:Y:S01]  /*5e60*/  ISETP.NE.AND.EX P0, PT, R31, RZ, PT, P0 ;  /* 0x000000ff1f00720c */ /* 0x000fe20003f05300 */
[----:B------:R4:W2:Y:S01]  /*5e70*/  F2I.U32.TRUNC.NTZ R14, R0 ;  /* 0x00000000000e7305 */ /* 0x0008a2000020f000 */
[----:B------:R-:W2:Y:S01]  /*5e80*/  LDC R15, c[0x0][0x148] ;  /* 0x00005200ff0f7b82 */ /* 0x000ea20000000800 */
[----:B0-----:R-:W-:-:S02]  /*5e90*/  SHF.R.U64 R12, R4, R6, R3 ;  /* 0x00000006040c7219 */ /* 0x001fc40000001203 */
[----:B------:R-:W-:-:S05]  /*5ea0*/  SHF.R.U32.HI R3, RZ, R6, R3 ;  /* 0x00000006ff037219 */ /* 0x000fca0000011603 */
[----:B------:R-:W0:Y:S01]  /*5eb0*/  LDC R20, c[0x0][0x600] ;  /* 0x00018000ff147b82 */ /* 0x000e220000000800 */
[-CC-:B-1----:R-:W-:Y:S02]  /*5ec0*/  SHF.R.U64 R10, R12, R8.reuse, R3.reuse ;  /* 0x000000080c0a7219 */ /* 0x182fe40000001203 */
[----:B------:R-:W-:-:S05]  /*5ed0*/  SHF.R.U32.HI R3, RZ, R8, R3 ;  /* 0x00000008ff037219 */ /* 0x000fca0000011603 */
[----:B------:R-:W1:Y:S01]  /*5ee0*/  LDC R25, c[0x0][0x648] ;  /* 0x00019200ff197b82 */ /* 0x000e620000000800 */
[-C--:B---3--:R-:W-:Y:S02]  /*5ef0*/  SHF.L.U32 R4, R5, R28.reuse, RZ ;  /* 0x0000001c05047219 */ /* 0x088fe400000006ff */
[-CC-:B------:R-:W-:Y:S02]  /*5f00*/  SHF.R.U64 R13, R10, R28.reuse, R3.reuse ;  /* 0x0000001c0a0d7219 */ /* 0x180fe40000001203 */
[----:B------:R-:W-:Y:S02]  /*5f10*/  SHF.R.U32.HI R5, RZ, R28, R3 ;  /* 0x0000001cff057219 */ /* 0x000fe40000011603 */
[----:B------:R-:W-:Y:S01]  /*5f20*/  LOP3.LUT R21, RZ, R4, RZ, 0x33, !PT ;  /* 0x00000004ff157212 */ /* 0x000fe200078e33ff */
[----:B------:R-:W3:Y:S01]  /*5f30*/  LDC R27, c[0x0][0x638] ;  /* 0x00018e00ff1b7b82 */ /* 0x000ee20000000800 */
[----:B------:R-:W-:Y:S01]  /*5f40*/  SHF.L.U32 R28, R7, R28, RZ ;  /* 0x0000001c071c7219 */ /* 0x000fe200000006ff */
[----:B------:R-:W-:-:S06]  /*5f50*/  IMAD.MOV.U32 R4, RZ, RZ, R13 ;  /* 0x000000ffff047224 */ /* 0x000fcc00078e000d */
[----:B------:R-:W0:Y:S01]  /*5f60*/  LDC R29, c[0x0][0x610] ;  /* 0x00018400ff1d7b82 */ /* 0x000e220000000800 */
[----:B----4-:R-:W-:Y:S05]  /*5f70*/  @!P0 BRA `(.L_x_114) ;  /* 0x0000000000288947 */ /* 0x010fea0003800000 */
        /* <DEDUP_REMOVED lines=10> */
.L_x_114:
[----:B------:R-:W-:Y:S01]  /*6020*/  ISETP.NE.AND P0, PT, R2, 0x1, PT ;  /* 0x000000010200780c */ /* 0x000fe20003f05270 */
[----:B--2---:R-:W-:Y:S01]  /*6030*/  IMAD.MOV R14, RZ, RZ, -R14 ;  /* 0x000000ffff0e7224 */ /* 0x004fe200078e0a0e */
[----:B-1----:R-:W-:Y:S01]  /*6040*/  SHF.R.U64 R0, R4, R25, R5 ;  /* 0x0000001904007219 */ /* 0x002fe20000001205 */
[----:B0-----:R-:W-:Y:S01]  /*6050*/  VIADD R5, R20, 0xffffffff ;  /* 0xffffffff14057836 */ /* 0x001fe20000000000 */
[----:B------:R-:W-:Y:S01]  /*6060*/  LOP3.LUT R3, R10, R21, RZ, 0xc0, !PT ;  /* 0x000000150a037212 */ /* 0x000fe200078ec0ff */
[----:B------:R-:W-:Y:S02]  /*6070*/  IMAD.MOV.U32 R6, RZ, RZ, 0x1 ;  /* 0x00000001ff067424 */ /* 0x000fe400078e00ff */
[----:B------:R-:W-:Y:S01]  /*6080*/  IMAD.MOV R4, RZ, RZ, -R0 ;  /* 0x000000ffff047224 */ /* 0x000fe200078e0a00 */
[----:B------:R-:W-:Y:S01]  /*6090*/  LOP3.LUT R5, R12, R5, RZ, 0xc0, !PT ;  /* 0x000000050c057212 */ /* 0x000fe200078ec0ff */
[----:B------:R-:W-:Y:S02]  /*60a0*/  IMAD R3, R28, R0, R3 ;  /* 0x000000001c037224 */ /* 0x000fe400078e0203 */
[----:B---3--:R-:W-:-:S02]  /*60b0*/  IMAD R0, R4, R27, R13 ;  /* 0x0000001b04007224 */ /* 0x008fc400078e020d */
[----:B------:R-:W-:Y:S02]  /*60c0*/  @P0 IMAD R26, R15, R14, R24 ;  /* 0x0000000e0f1a0224 */ /* 0x000fe400078e0218 */
[----:B------:R-:W-:Y:S01]  /*60d0*/  IMAD R4, R0, R20, R5 ;  /* 0x0000001400047224 */ /* 0x000fe200078e0205 */
[----:B------:R-:W-:Y:S01]  /*60e0*/  PRMT R0, R6, 0x7610, R0 ;  /* 0x0000761006007816 */ /* 0x000fe20000000000 */
[----:B------:R-:W-:-:S05]  /*60f0*/  IMAD R3, R3, R29, R26 ;  /* 0x0000001d03037224 */ /* 0x000fca00078e021a */
[----:B------:R-:W-:Y:S02]  /*6100*/  SEL R76, R4, R3, !P0 ;  /* 0x00000003044c7207 */ /* 0x000fe40004000000 */
[----:B------:R-:W-:-:S07]  /*6110*/  SEL R3, R3, R4, !P0 ;  /* 0x0000000403037207 */ /* 0x000fce0004000000 */
.L_x_112:
[----:B------:R-:W-:Y:S01]  /*6120*/  LOP3.LUT P0, RZ, R0, 0xff, RZ, 0xc0, !PT ;  /* 0x000000ff00ff7812 */ /* 0x000fe2000780c0ff */
[----:B------:R-:W-:-:S12]  /*6130*/  IMAD.MOV.U32 R74, RZ, RZ, R3 ;  /* 0x000000ffff4a7224 */ /* 0x000fd800078e0003 */
[----:B------:R-:W-:Y:S05]  /*6140*/  @P0 BRA `(.L_x_115) ;  /* 0xffffffb0009c0947 */ /* 0x000fea000383ffff */
[----:B------:R-:W-:Y:S05]  /*6150*/  EXIT ;  /* 0x000000000000794d */ /* 0x000fea0003800000 */
.L_x_8:
[----:B0-----:R-:W-:Y:S01]  /*6160*/  ULDC.64 UR4, c[0x0][0x650] ;  /* 0x0001940000047ab9 */ /* 0x001fe20000000a00 */
        /* <DEDUP_REMOVED lines=25> */
.L_x_117:
[----:B------:R-:W0:Y:S01]  /*6300*/  LDC.64 R28, c[0x0][0x640] ;  /* 0x00019000ff1c7b82 */ /* 0x000e220000000a00 */
[-CC-:B------:R-:W-:Y:S01]  /*6310*/  SHF.R.U64 R22, R12, R6.reuse, R13.reuse ;  /* 0x000000060c167219 */ /* 0x180fe2000000120d */
[----:B------:R-:W-:Y:S01]  /*6320*/  IMAD.MOV.U32 R30, RZ, RZ, 0x1 ;  /* 0x00000001ff1e7424 */ /* 0x000fe200078e00ff */
[----:B------:R-:W-:Y:S02]  /*6330*/  SHF.R.U32.HI R6, RZ, R6, R13 ;  /* 0x00000006ff067219 */ /* 0x000fe4000001160d */
        /* <DEDUP_REMOVED lines=8> */
[----:B------:R-:W-:Y:S01]  /*63c0*/  IMAD.IADD R9, R9, 0x1, R11 ;  /* 0x0000000109097824 */ /* 0x000fe200078e020b */
[----:B0-----:R-:W-:-:S04]  /*63d0*/  ISETP.NE.U32.AND P0, PT, R28, RZ, PT ;  /* 0x000000ff1c00720c */ /* 0x001fc80003f05070 */
[----:B------:R-:W-:Y:S02]  /*63e0*/  ISETP.NE.AND.EX P0, PT, R29, RZ, PT, P0 ;  /* 0x000000ff1d00720c */ /* 0x000fe40003f05300 */
[----:B------:R-:W0:Y:S01]  /*63f0*/  LDC R20, c[0x0][0x600] ;  /* 0x00018000ff147b82 */ /* 0x000e220000000800 */
[-CC-:B-1----:R-:W-:Y:S01]  /*6400*/  SHF.R.U64 R14, R8, R10.reuse, R9.reuse ;  /* 0x0000000a080e7219 */ /* 0x182fe20000001209 */
[----:B------:R-:W-:Y:S01]  /*6410*/  IMAD.MOV.U32 R8, RZ, RZ, -0x1 ;  /* 0xffffffffff087424 */ /* 0x000fe200078e00ff */
[----:B------:R-:W-:-:S05]  /*6420*/  SHF.R.U32.HI R9, RZ, R10, R9 ;  /* 0x0000000aff097219 */ /* 0x000fca0000011609 */
[----:B------:R-:W1:Y:S01]  /*6430*/  LDC R26, c[0x0][0x648] ;  /* 0x00019200ff1a7b82 */ /* 0x000e620000000800 */
[-CC-:B--2---:R-:W-:Y:S02]  /*6440*/  SHF.R.U64 R21, R14, R12.reuse, R9.reuse ;  /* 0x0000000c0e157219 */ /* 0x184fe40000001209 */
[----:B------:R-:W-:-:S05]  /*6450*/  SHF.R.U32.HI R6, RZ, R12, R9 ;  /* 0x0000000cff067219 */ /* 0x000fca0000011609 */
[----:B------:R-:W2:Y:S01]  /*6460*/  LDC R27, c[0x0][0x638] ;  /* 0x00018e00ff1b7b82 */ /* 0x000ea20000000800 */
[-C--:B---3--:R-:W-:Y:S02]  /*6470*/  SHF.L.U32 R8, R8, R25.reuse, RZ ;  /* 0x0000001908087219 */ /* 0x088fe400000006ff */
[-CC-:B------:R-:W-:Y:S02]  /*6480*/  SHF.R.U64 R23, R21, R25.reuse, R6.reuse ;  /* 0x0000001915177219 */ /* 0x180fe40000001206 */
[----:B------:R-:W-:Y:S02]  /*6490*/  LOP3.LUT R32, RZ, R8, RZ, 0x33, !PT ;  /* 0x00000008ff207212 */ /* 0x000fe400078e33ff */
[----:B------:R-:W-:Y:S01]  /*64a0*/  SHF.R.U32.HI R9, RZ, R25, R6 ;  /* 0x00000019ff097219 */ /* 0x000fe20000011606 */
[----:B------:R-:W3:Y:S01]  /*64b0*/  LDC R31, c[0x0][0x610] ;  /* 0x00018400ff1f7b82 */ /* 0x000ee20000000800 */
[----:B------:R-:W-:Y:S01]  /*64c0*/  IMAD.MOV.U32 R8, RZ, RZ, R23 ;  /* 0x000000ffff087224 */ /* 0x000fe200078e0017 */
[----:B------:R-:W-:Y:S06]  /*64d0*/  @!P0 BRA `(.L_x_118) ;  /* 0x0000000000288947 */ /* 0x000fec0003800000 */
        /* <DEDUP_REMOVED lines=10> */
.L_x_118:
[----:B------:R-:W-:Y:S02]  /*6580*/  ISETP.NE.AND P0, PT, R2, 0x1, PT ;  /* 0x000000010200780c */ /* 0x000fe40003f05270 */
[----:B-1----:R-:W-:Y:S01]  /*6590*/  SHF.R.U64 R6, R8, R26, R9 ;  /* 0x0000001a08067219 */ /* 0x002fe20000001209 */
[----:B0-----:R-:W-:Y:S01]  /*65a0*/  VIADD R9, R20, 0xffffffff ;  /* 0xffffffff14097836 */ /* 0x001fe20000000000 */
[----:B------:R-:W-:Y:S02]  /*65b0*/  SHF.L.U32 R30, R30, R25, RZ ;  /* 0x000000191e1e7219 */ /* 0x000fe400000006ff */
[----:B------:R-:W-:Y:S01]  /*65c0*/  LOP3.LUT R5, R21, R32, RZ, 0xc0, !PT ;  /* 0x0000002015057212 */ /* 0x000fe200078ec0ff */
[----:B------:R-:W-:-:S04]  /*65d0*/  IMAD.MOV R8, RZ, RZ, -R6 ;  /* 0x000000ffff087224 */ /* 0x000fc800078e0a06 */
[----:B------:R-:W-:Y:S01]  /*65e0*/  IMAD R6, R30, R6, R5 ;  /* 0x000000061e067224 */ /* 0x000fe200078e0205 */
[----:B------:R-:W-:Y:S01]  /*65f0*/  LOP3.LUT R5, R14, R9, RZ, 0xc0, !PT ;  /* 0x000000090e057212 */ /* 0x000fe200078ec0ff */
[----:B------:R-:W-:Y:S02]  /*6600*/  @P0 IMAD R3, R7, R24, R4 ;  /* 0x0000001807030224 */ /* 0x000fe400078e0204 */
[----:B--2---:R-:W-:Y:S02]  /*6610*/  IMAD R4, R8, R27, R23 ;  /* 0x0000001b08047224 */ /* 0x004fe400078e0217 */
[----:B---3--:R-:W-:Y:S02]  /*6620*/  IMAD R3, R6, R31, R3 ;  /* 0x0000001f06037224 */ /* 0x008fe400078e0203 */
[----:B------:R-:W-:Y:S02]  /*6630*/  IMAD R4, R4, R20, R5 ;  /* 0x0000001404047224 */ /* 0x000fe400078e0205 */
[----:B------:R-:W-:-:S02]  /*6640*/  IMAD.MOV.U32 R8, RZ, RZ, 0x1 ;  /* 0x00000001ff087424 */ /* 0x000fc400078e00ff */
[----:B------:R-:W-:Y:S01]  /*6650*/  IMAD.MOV.U32 R6, RZ, RZ, R22 ;  /* 0x000000ffff067224 */ /* 0x000fe200078e0016 */
[----:B------:R-:W-:Y:S02]  /*6660*/  SEL R20, R4, R3, !P0 ;  /* 0x0000000304147207 */ /* 0x000fe40004000000 */
[----:B------:R-:W-:-:S07]  /*6670*/  SEL R21, R3, R4, !P0 ;  /* 0x0000000403157207 */ /* 0x000fce0004000000 */
.L_x_116:
[----:B------:R-:W-:-:S08]  /*6680*/  NOP ;  /* 0x0000000000007918 */ /* 0x000fd00000000000 */
[----:B------:R-:W0:-:S00]  /*6690*/  USETMAXREG.DEALLOC.CTAPOOL 0x28 ;  /* 0x00000028000079c8 */ /* 0x000e0000080e0500 */
[----:B0-----:R-:W-:-:S13]  /*66a0*/  ISETP.NE.AND P0, PT, R0, RZ, PT ;  /* 0x000000ff0000720c */ /* 0x001fda0003f05270 */
[----:B------:R-:W-:Y:S05]  /*66b0*/  @P0 EXIT ;  /* 0x000000000000094d */ /* 0x000fea0003800000 */
[----:B------:R-:W-:Y:S01]  /*66c0*/  LOP3.LUT P0, RZ, R8, 0xff, RZ, 0xc0, !PT ;  /* 0x000000ff08ff7812 */ /* 0x000fe2000780c0ff */
[----:B------:R-:W-:Y:S02]  /*66d0*/  IMAD.MOV.U32 R0, RZ, RZ, 0x1 ;  /* 0x00000001ff007424 */ /* 0x000fe400078e00ff */
[----:B------:R-:W-:-:S10]  /*66e0*/  IMAD.MOV.U32 R3, RZ, RZ, RZ ;  /* 0x000000ffff037224 */ /* 0x000fd400078e00ff */
[----:B------:R-:W-:Y:S05]  /*66f0*/  @!P0 BRA `(.L_x_119) ;  /* 0x0000000c00448947 */ /* 0x000fea0003800000 */
[----:B------:R-:W0:Y:S01]  /*6700*/  LDC R0, c[0x0][0x28c] ;  /* 0x0000a300ff007b82 */ /* 0x000e220000000800 */
[----:B------:R-:W1:Y:S01]  /*6710*/  S2R R12, SR_CgaCtaId ;  /* 0x00000000000c7919 */ /* 0x000e620000008800 */
[----:B------:R-:W-:Y:S01]  /*6720*/  ULDC UR5, c[0x0][0x600] ;  /* 0x0001800000057ab9 */ /* 0x000fe20000000800 */
[----:B------:R-:W-:Y:S01]  /*6730*/  ULDC UR4, c[0x0][0xc] ;  /* 0x0000030000047ab9 */ /* 0x000fe20000000800 */
[----:B------:R-:W-:Y:S01]  /*6740*/  UIADD3 UR16, UR5, -0x1, URZ ;  /* 0xffffffff05107890 */ /* 0x000fe2000fffe03f */
[----:B------:R-:W-:Y:S01]  /*6750*/  BSSY B0, `(.L_x_119) ;  /* 0x00000cb000007945 */ /* 0x000fe20003800000 */
[----:B------:R-:W-:Y:S01]  /*6760*/  ULDC UR6, c[0x0][0x658] ;  /* 0x0001960000067ab9 */ /* 0x000fe20000000800 */
[----:B------:R-:W-:Y:S01]  /*6770*/  ULDC UR5, c[0x0][0x10] ;  /* 0x0000040000057ab9 */ /* 0x000fe20000000800 */
[----:B------:R-:W-:Y:S01]  /*6780*/  UMOV UR7, 0xffffffff ;  /* 0xffffffff00077882 */ /* 0x000fe20000000000 */
[----:B------:R-:W-:Y:S01]  /*6790*/  UMOV UR8, 0x1 ;  /* 0x0000000100087882 */ /* 0x000fe20000000000 */
[----:B------:R-:W-:Y:S01]  /*67a0*/  UIMAD.WIDE.U32 UR4, UR4, UR5, URZ ;  /* 0x00000005040472a5 */ /* 0x000fe2000f8e003f */
[----:B------:R-:W-:Y:S01]  /*67b0*/  IMAD.MOV.U32 R9, RZ, RZ, 0x1 ;  /* 0x00000001ff097424 */ /* 0x000fe200078e00ff */
[----:B------:R-:W-:Y:S01]  /*67c0*/  USHF.L.U32 UR7, UR7, UR6, URZ ;  /* 0x0000000607077299 */ /* 0x000fe2000800063f */
[----:B------:R-:W-:Y:S01]  /*67d0*/  LOP3.LUT R8, R19, 0x2, RZ, 0xfc, !PT ;  /* 0x0000000213087812 */ /* 0x000fe200078efcff */
[----:B------:R-:W-:-:S02]  /*67e0*/  USHF.L.U32 UR18, UR8, UR6, URZ ;  /* 0x0000000608127299 */ /* 0x000fc4000800063f */
[----:B------:R-:W-:Y:S01]  /*67f0*/  ULOP3.LUT UR17, URZ, UR7, URZ, 0x33, !UPT ;  /* 0x000000073f117292 */ /* 0x000fe2000f8e333f */
[----:B------:R-:W-:Y:S01]  /*6800*/  ULDC UR6, c[0x0][0x14] ;  /* 0x0000050000067ab9 */ /* 0x000fe20000000800 */
[----:B------:R-:W-:Y:S01]  /*6810*/  ULDC.64 UR22, c[0x0][0x198] ;  /* 0x0000660000167ab9 */ /* 0x000fe20000000a00 */
[----:B------:R-:W-:Y:S02]  /*6820*/  UIMAD.WIDE.U32 UR20, UR4, UR6, URZ ;  /* 0x00000006041472a5 */ /* 0x000fe4000f8e003f */
[----:B------:R-:W-:Y:S01]  /*6830*/  UIMAD UR13, UR5, UR6, URZ ;  /* 0x00000006050d72a4 */ /* 0x000fe2000f8e023f */
[----:B0-----:R-:W-:-:S03]  /*6840*/  VIADD R0, R0, 0xf ;  /* 0x0000000f00007836 */ /* 0x001fc60000000000 */
[----:B------:R-:W-:Y:S02]  /*6850*/  UIADD3 UR13, UR21, UR13, URZ ;  /* 0x0000000d150d7290 */ /* 0x000fe4000fffe03f */
[----:B------:R-:W-:-:S04]  /*6860*/  SHF.R.S32.HI R3, RZ, 0x1f, R0 ;  /* 0x0000001fff037819 */ /* 0x000fc80000011400 */
[----:B------:R-:W-:Y:S01]  /*6870*/  LEA.HI R10, R3, R0, RZ, 0x4 ;  /* 0x00000000030a7211 */ /* 0x000fe200078f20ff */
[C---:B-1----:R-:W-:Y:S02]  /*6880*/  IMAD.SHL.U32 R11, R12.reuse, 0x10, RZ ;  /* 0x000000100c0b7824 */ /* 0x042fe400078e00ff */
[----:B------:R-:W-:Y:S01]  /*6890*/  IMAD.SHL.U32 R12, R12, 0x100, RZ ;  /* 0x000001000c0c7824 */ /* 0x000fe200078e00ff */
[----:B------:R-:W-:Y:S01]  /*68a0*/  SHF.R.S32.HI R10, RZ, 0x4, R10 ;  /* 0x00000004ff0a7819 */ /* 0x000fe2000001140a */
[----:B------:R-:W-:Y:S01]  /*68b0*/  IMAD.MOV.U32 R0, RZ, RZ, 0x1 ;  /* 0x00000001ff007424 */ /* 0x000fe200078e00ff */
[----:B------:R-:W-:Y:S01]  /*68c0*/  LOP3.LUT R11, R11, 0x10, RZ, 0xc0, !PT ;  /* 0x000000100b0b7812 */ /* 0x000fe200078ec0ff */
[----:B------:R-:W-:Y:S01]  /*68d0*/  IMAD.MOV.U32 R3, RZ, RZ, RZ ;  /* 0x000000ffff037224 */ /* 0x000fe200078e00ff */
[----:B------:R-:W-:Y:S01]  /*68e0*/  LOP3.LUT R12, R12, 0x100, RZ, 0xc0, !PT ;  /* 0x000001000c0c7812 */ /* 0x000fe200078ec0ff */
[----:B------:R-:W-:-:S07]  /*68f0*/  VIADD R13, R10, 0x1 ;  /* 0x000000010a0d7836 */ /* 0x000fce0000000000 */
.L_x_130:
[----:B------:R-:W-:-:S03]  /*6900*/  UMOV UR4, 0xffffffff ;  /* 0xffffffff00047882 */ /* 0x000fc60000000000 */
[----:B------:R-:W-:Y:S05]  /*6910*/  BRA.DIV UR4, `(.L_x_120) ;  /* 0x00000016047c7947 */ /* 0x000fea000b800000 */
[----:B------:R-:W-:-:S13]  /*6920*/  ELECT P6, URZ, PT ;  /* 0x00000000003f782f */ /* 0x000fda00038c0000 */
.L_x_154:
[----:B------:R-:W0:Y:S01]  /*6930*/  LDC R4, c[0x0][0x28c] ;  /* 0x0000a300ff047b82 */ /* 0x000e220000000800 */
[----:B------:R-:W-:Y:S01]  /*6940*/  BSSY B1, `(.L_x_121) ;  /* 0x0000038000017945 */ /* 0x000fe20003800000 */
[----:B0-----:R-:W-:-:S13]  /*6950*/  ISETP.LT.OR P6, PT, R4, 0x1, !P6 ;  /* 0x000000010400780c */ /* 0x001fda00077c1670 */
[----:B------:R-:W-:Y:S05]  /*6960*/  @P6 BRA `(.L_x_122) ;  /* 0x0000000000d46947 */ /* 0x000fea0003800000 */
[----:B------:R-:W-:Y:S02]  /*6970*/  IMAD R20, R20, 0x20, R11 ;  /* 0x0000002014147824 */ /* 0x000fe400078e020b */
[----:B------:R-:W-:Y:S02]  /*6980*/  IMAD R21, R21, 0x180, RZ ;  /* 0x0000018015157824 */ /* 0x000fe400078e02ff */
[----:B------:R-:W-:Y:S02]  /*6990*/  IMAD.MOV.U32 R24, RZ, RZ, RZ ;  /* 0x000000ffff187224 */ /* 0x000fe400078e00ff */
[----:B------:R-:W-:Y:S02]  /*69a0*/  IMAD.MOV.U32 R4, RZ, RZ, R13 ;  /* 0x000000ffff047224 */ /* 0x000fe400078e000d */
[----:B------:R-:W-:Y:S02]  /*69b0*/  IMAD.MOV.U32 R5, RZ, RZ, R0 ;  /* 0x000000ffff057224 */ /* 0x000fe400078e0000 */
[----:B------:R-:W-:-:S07]  /*69c0*/  IMAD.MOV.U32 R7, RZ, RZ, R3 ;  /* 0x000000ffff077224 */ /* 0x000fce00078e0003 */
.L_x_125:
[----:B------:R-:W0:Y:S01]  /*69d0*/  S2R R15, SR_CgaCtaId ;  /* 0x00000000000f7919 */ /* 0x000e220000008800 */
[----:B------:R-:W-:Y:S02]  /*69e0*/  MOV R14, 0x400 ;  /* 0x00000400000e7802 */ /* 0x000fe40000000f00 */
[----:B------:R-:W-:Y:S02]  /*69f0*/  LOP3.LUT P1, RZ, R18, 0x7f, RZ, 0xc0, !PT ;  /* 0x0000007f12ff7812 */ /* 0x000fe4000782c0ff */
[----:B0-----:R-:W-:Y:S02]  /*6a00*/  LEA R22, R15, R14, 0x18 ;  /* 0x0000000e0f167211 */ /* 0x001fe400078ec0ff */
[----:B------:R-:W-:-:S09]  /*6a10*/  SHF.L.U32 R14, R5, 0x1f, RZ ;  /* 0x0000001f050e7819 */ /* 0x000fd200000006ff */
[----:B------:R-:W0:Y:S01]  /*6a20*/  @!P1 LDC R15, c[0x0][0x500] ;  /* 0x00014000ff0f9b82 */ /* 0x000e220000000800 */
[----:B------:R-:W-:-:S04]  /*6a30*/  IMAD R23, R7, 0x8, R22 ;  /* 0x0000000807177824 */ /* 0x000fc800078e0216 */
[----:B------:R-:W1:Y:S02]  /*6a40*/  SYNCS.PHASECHK.TRANS64.TRYWAIT P0, [R23+URZ+0x88], R14 ;  /* 0x0000880e170075a7 */ /* 0x000e64000800017f */
[----:B-1----:R-:W-:Y:S05]  /*6a50*/  @!P0 BRA `(.L_x_123) ;  /* 0x00000014004c8947 */ /* 0x002fea0003800000 */
.L_x_155:
[----:B-1----:R-:W-:Y:S01]  /*6a60*/  PRMT R14, R8, 0x9910, RZ ;  /* 0x00009910080e7816 */ /* 0x002fe200000000ff */
[----:B0-----:R0:W-:Y:S03]  /*6a70*/  @!P1 SYNCS.ARRIVE.TRANS64 RZ, [R23+URZ], R15 ;  /* 0x0000000f17ff99a7 */ /* 0x0011e6000800003f */
[----:B------:R-:W-:-:S13]  /*6a80*/  ISETP.NE.AND P0, PT, R14, 0x2, PT ;  /* 0x000000020e00780c */ /* 0x000fda0003f05270 */
[----:B0-----:R-:W-:Y:S05]  /*6a90*/  @P0 BRA `(.L_x_124) ;  /* 0x0000000000040947 */ /* 0x001fea0003800000 */
[----:B------:R-:W-:Y:S01]  /*6aa0*/  BPT.TRAP 0x1 ;  /* 0x000000040000795c */ /* 0x000fe20000300000 */
.L_x_124:
[----:B------:R-:W-:Y:S01]  /*6ab0*/  IMAD R15, R7, 0x3000, R22 ;  /* 0x00003000070f7824 */ /* 0x000fe200078e0216 */
[----:B------:R-:W-:Y:S01]  /*6ac0*/  R2UR UR9, R23 ;  /* 0x00000000170972ca */ /* 0x000fe200000e0000 */
[----:B------:R-:W-:Y:S01]  /*6ad0*/  IMAD R14, R7, 0x200, R12 ;  /* 0x00000200070e7824 */ /* 0x000fe200078e020c */
[----:B------:R-:W-:Y:S01]  /*6ae0*/  UIADD3 UR4, UP0, UR22, 0xf0, URZ ;  /* 0x000000f016047890 */ /* 0x000fe2000ff1e03f */
[----:B------:R-:W-:Y:S01]  /*6af0*/  VIADD R4, R4, 0xffffffff ;  /* 0xffffffff04047836 */ /* 0x000fe20000000000 */
[----:B------:R-:W-:Y:S01]  /*6b00*/  R2UR UR5, R15 ;  /* 0x000000000f0572ca */ /* 0x000fe200000e0000 */
[----:B------:R-:W-:Y:S01]  /*6b10*/  IMAD R14, R14, 0x2, R22 ;  /* 0x000000020e0e7824 */ /* 0x000fe200078e0216 */
[----:B------:R-:W-:Y:S01]  /*6b20*/  R2UR UR11, R21 ;  /* 0x00000000150b72ca */ /* 0x000fe200000e0000 */
[----:B------:R-:W-:Y:S01]  /*6b30*/  UIADD3 UR24, UP1, UR22, 0x1f0, URZ ;  /* 0x000001f016187890 */ /* 0x000fe2000ff3e03f */
[----:B------:R-:W-:Y:S01]  /*6b40*/  R2UR UR10, R24 ;  /* 0x00000000180a72ca */ /* 0x000fe200000e0000 */
[----:B------:R-:W-:Y:S01]  /*6b50*/  VIADD R7, R7, 0x1 ;  /* 0x0000000107077836 */ /* 0x000fe20000000000 */
[----:B------:R-:W-:Y:S01]  /*6b60*/  R2UR UR8, R14 ;  /* 0x000000000e0872ca */ /* 0x000fe200000e0000 */
[----:B------:R-:W-:Y:S01]  /*6b70*/  UIADD3.X UR25, URZ, UR23, URZ, UP1, !UPT ;  /* 0x000000173f197290 */ /* 0x000fe20008ffe43f */
[----:B------:R-:W-:Y:S01]  /*6b80*/  R2UR UR12, R6 ;  /* 0x00000000060c72ca */ /* 0x000fe200000e0000 */
[----:B------:R-:W-:Y:S01]  /*6b90*/  UMOV UR6, 0x0 ;  /* 0x0000000000067882 */ /* 0x000fe20000000000 */
[----:B------:R-:W-:Y:S01]  /*6ba0*/  R2UR UR19, R20 ;  /* 0x00000000141372ca */ /* 0x000fe200000e0000 */
[----:B------:R-:W-:Y:S01]  /*6bb0*/  UMOV UR7, 0x10000000 ;  /* 0x1000000000077882 */ /* 0x000fe20000000000 */
[----:B------:R-:W-:Y:S01]  /*6bc0*/  ISETP.GT.AND P1, PT, R4, 0x1, PT ;  /* 0x000000010400780c */ /* 0x000fe20003f24270 */
[----:B------:R-:W-:Y:S01]  /*6bd0*/  UIADD3 UR14, UR5, 0x200, URZ ;  /* 0x00000200050e7890 */ /* 0x000fe2000fffe03f */
[C---:B------:R-:W-:Y:S01]  /*6be0*/  ISETP.NE.AND P0, PT, R7.reuse, 0x11, PT ;  /* 0x000000110700780c */ /* 0x040fe20003f05270 */
[----:B------:R-:W-:Y:S01]  /*6bf0*/  UIADD3.X UR5, URZ, UR23, URZ, UP0, !UPT ;  /* 0x000000173f057290 */ /* 0x000fe200087fe43f */
[----:B------:R-:W-:Y:S01]  /*6c00*/  VIADD R24, R24, 0x10 ;  /* 0x0000001018187836 */ /* 0x000fe20000000000 */
[----:B------:R-:W-:Y:S01]  /*6c10*/  UMOV UR26, 0x30000 ;  /* 0x00030000001a7882 */ /* 0x000fe20000000000 */
[----:B------:R-:W-:Y:S01]  /*6c20*/  SEL R14, RZ, 0x1, P0 ;  /* 0x00000001ff0e7807 */ /* 0x000fe20000000000 */
[----:B------:R-:W-:Y:S01]  /*6c30*/  UIADD3 UR15, UR8, 0x33200, URZ ;  /* 0x00033200080f7890 */ /* 0x000fe2000fffe03f */
[----:B------:R-:W-:-:S02]  /*6c40*/  SEL R7, R7, RZ, P0 ;  /* 0x000000ff07077207 */ /* 0x000fc40000000000 */
[----:B------:R-:W-:Y:S01]  /*6c50*/  UMOV UR8, UR14 ;  /* 0x0000000e00087c82 */ /* 0x000fe20008000000 */
[----:B------:R-:W-:Y:S01]  /*6c60*/  LOP3.LUT R5, R5, R14, RZ, 0x3c, !PT ;  /* 0x0000000e05057212 */ /* 0x000fe200078e3cff */
[----:B------:R0:W-:Y:S02]  /*6c70*/  UTMALDG.3D [UR8], [UR4], desc[UR6] ;  /* 0x00000608040075b4 */ /* 0x0001e40008011000 */
[----:B0-----:R-:W-:Y:S01]  /*6c80*/  UMOV UR8, UR15 ;  /* 0x0000000f00087c82 */ /* 0x001fe20008000000 */
[----:B------:R-:W-:Y:S02]  /*6c90*/  UMOV UR11, UR19 ;  /* 0x00000013000b7c82 */ /* 0x000fe40008000000 */
[----:B------:R0:W-:Y:S02]  /*6ca0*/  UTMALDG.3D.MULTICAST [UR8], [UR24], UR26, desc[UR6] ;  /* 0x00000608180073b4 */ /* 0x0001e4000801181a */
[----:B0-----:R-:W-:Y:S05]  /*6cb0*/  @P1 BRA `(.L_x_125) ;  /* 0xfffffffc00441947 */ /* 0x001fea000383ffff */
.L_x_122:
[----:B------:R-:W-:Y:S05]  /*6cc0*/  BSYNC B1 ;  /* 0x0000000000017941 */ /* 0x000fea0003800000 */
.L_x_121:
[----:B------:R-:W-:Y:S01]  /*6cd0*/  LOP3.LUT P1, RZ, R9, 0xff, RZ, 0xc0, !PT ;  /* 0x000000ff09ff7812 */ /* 0x000fe2000782c0ff */
[C---:B------:R-:W-:Y:S01]  /*6ce0*/  IMAD.IADD R6, R10.reuse, 0x1, R3 ;  /* 0x000000010a067824 */ /* 0x040fe200078e0203 */
[----:B------:R-:W-:Y:S01]  /*6cf0*/  ULDC.64 UR4, c[0x0][0x650] ;  /* 0x0001940000047ab9 */ /* 0x000fe20000000a00 */
[----:B------:R-:W-:Y:S01]  /*6d00*/  ISETP.GE.U32.AND P2, PT, R10, 0x11, PT ;  /* 0x000000110a00780c */ /* 0x000fe20003f46070 */
[----:B------:R-:W-:Y:S01]  /*6d10*/  BSSY B1, `(.L_x_126) ;  /* 0x000006c000017945 */ /* 0x000fe20003800000 */
[----:B------:R-:W-:Y:S01]  /*6d20*/  IMAD.MOV.U32 R21, RZ, RZ, -0x1 ;  /* 0xffffffffff157424 */ /* 0x000fe200078e00ff */
[----:B------:R-:W-:Y:S01]  /*6d30*/  ISETP.GT.U32.AND P0, PT, R6, 0x10, PT ;  /* 0x000000100600780c */ /* 0x000fe20003f04070 */
[----:B------:R-:W-:Y:S01]  /*6d40*/  IMAD.MOV.U32 R20, RZ, RZ, -0x1 ;  /* 0xffffffffff147424 */ /* 0x000fe200078e00ff */
[----:B------:R-:W-:Y:S02]  /*6d50*/  PRMT R9, RZ, 0x7610, R9 ;  /* 0x00007610ff097816 */ /* 0x000fe40000000009 */
[----:B------:R-:W-:-:S03]  /*6d60*/  ISETP.LT.U32.AND P0, PT, R10, 0x11, P0 ;  /* 0x000000110a00780c */ /* 0x000fc60000701070 */
[----:B------:R-:W0:Y:S01]  /*6d70*/  @P1 S2R R5, SR_CgaCtaId ;  /* 0x0000000000051919 */ /* 0x000e220000008800 */
[----:B------:R-:W-:-:S04]  /*6d80*/  @P1 MOV R4, 0x400 ;  /* 0x0000040000041802 */ /* 0x000fc80000000f00 */
[----:B0-----:R-:W-:Y:S01]  /*6d90*/  @P1 LEA R3, R5, R4, 0x18 ;  /* 0x0000000405031211 */ /* 0x001fe200078ec0ff */
[----:B------:R-:W-:-:S03]  /*6da0*/  IMAD.WIDE.U32 R4, R6, -0xf0f0f0f, RZ ;  /* 0xf0f0f0f106047825 */ /* 0x000fc600078e00ff */
[----:B------:R0:W-:Y:S01]  /*6db0*/  @P1 SYNCS.ARRIVE.TRANS64.A1T0 RZ, [R3+URZ+0x128], RZ ;  /* 0x000128ff03ff19a7 */ /* 0x0001e2000810003f */
[----:B------:R-:W-:Y:S02]  /*6dc0*/  IADD3 R16, P1, R16, UR20, RZ ;  /* 0x0000001410107c10 */ /* 0x000fe4000ff3e0ff */
[----:B------:R-:W-:Y:S02]  /*6dd0*/  SHF.R.U32.HI R5, RZ, 0x4, R5 ;  /* 0x00000004ff057819 */ /* 0x000fe40000011605 */
[----:B------:R-:W-:Y:S02]  /*6de0*/  IADD3.X R17, R17, UR13, RZ, P1, !PT ;  /* 0x0000000d11117c10 */ /* 0x000fe40008ffe4ff */
[----:B------:R-:W-:Y:S02]  /*6df0*/  PRMT R4, RZ, 0x7610, R4 ;  /* 0x00007610ff047816 */ /* 0x000fe40000000004 */
[----:B0-----:R-:W-:Y:S02]  /*6e00*/  SEL R3, RZ, 0x1, !P0 ;  /* 0x00000001ff037807 */ /* 0x001fe40004000000 */
[----:B------:R-:W-:-:S02]  /*6e10*/  ISETP.GE.U32.AND P0, PT, R16, UR4, PT ;  /* 0x0000000410007c0c */ /* 0x000fc4000bf06070 */
[----:B------:R-:W-:Y:S01]  /*6e20*/  LOP3.LUT R0, R0, R3, RZ, 0x3c, !PT ;  /* 0x0000000300007212 */ /* 0x000fe200078e3cff */
[----:B------:R-:W-:Y:S01]  /*6e30*/  IMAD R3, R5, -0x11, R6 ;  /* 0xffffffef05037824 */ /* 0x000fe200078e0206 */
[----:B------:R-:W-:Y:S01]  /*6e40*/  ISETP.GE.U32.AND.EX P0, PT, R17, UR5, PT, P0 ;  /* 0x0000000511007c0c */ /* 0x000fe2000bf06100 */
[----:B------:R-:W-:Y:S01]  /*6e50*/  IMAD.MOV.U32 R6, RZ, RZ, -0x1 ;  /* 0xffffffffff067424 */ /* 0x000fe200078e00ff */
[----:B------:R-:W-:-:S11]  /*6e60*/  @P2 LOP3.LUT R0, R0, 0x1, R5, 0x78, !PT ;  /* 0x0000000100002812 */ /* 0x000fd600078e7805 */
[----:B------:R-:W-:Y:S05]  /*6e70*/  @P0 BRA `(.L_x_127) ;  /* 0x0000000400540947 */ /* 0x000fea0003800000 */
[----:B------:R-:W0:Y:S01]  /*6e80*/  S2R R15, SR_CTAID.X ;  /* 0x00000000000f7919 */ /* 0x000e220000002500 */
[----:B------:R-:W-:Y:S01]  /*6e90*/  ULDC.64 UR4, c[0x0][0x628] ;  /* 0x00018a0000047ab9 */ /* 0x000fe20000000a00 */
[----:B------:R-:W-:Y:S01]  /*6ea0*/  ULDC UR7, c[0x0][0x630] ;  /* 0x00018c0000077ab9 */ /* 0x000fe20000000800 */
[----:B------:R-:W-:Y:S01]  /*6eb0*/  ISETP.NE.U32.AND P0, PT, RZ, UR4, PT ;  /* 0x00000004ff007c0c */ /* 0x000fe2000bf05070 */
[----:B------:R-:W1:Y:S01]  /*6ec0*/  S2R R20, SR_CTAID.Y ;  /* 0x0000000000147919 */ /* 0x000e620000002600 */
[----:B------:R-:W-:Y:S01]  /*6ed0*/  ULDC UR8, c[0x0][0x150] ;  /* 0x0000540000087ab9 */ /* 0x000fe20000000800 */
[----:B------:R-:W-:Y:S01]  /*6ee0*/  IMAD.MOV.U32 R4, RZ, RZ, R16 ;  /* 0x000000ffff047224 */ /* 0x000fe200078e0010 */
[----:B------:R-:W-:Y:S01]  /*6ef0*/  ISETP.NE.AND.EX P0, PT, RZ, UR5, PT, P0 ;  /* 0x00000005ff007c0c */ /* 0x000fe2000bf05300 */
[----:B------:R-:W-:Y:S01]  /*6f00*/  IMAD.MOV.U32 R5, RZ, RZ, R17 ;  /* 0x000000ffff057224 */ /* 0x000fe200078e0011 */
[----:B0-----:R-:W-:-:S11]  /*6f10*/  I2FP.F32.U32 R22, R15 ;  /* 0x0000000f00167245 */ /* 0x001fd60000201000 */
[----:B------:R-:W-:Y:S05]  /*6f20*/  @!P0 BRA `(.L_x_128) ;  /* 0x0000000000288947 */ /* 0x000fea0003800000 */
[----:B------:R-:W-:Y:S02]  /*6f30*/  ULDC UR6, c[0x0][0x634] ;  /* 0x00018d0000067ab9 */ /* 0x000fe40000000800 */
[----:B------:R-:W-:-:S05]  /*6f40*/  IADD3 R5, P0, R16, UR6, RZ ;  /* 0x0000000610057c10 */ /* 0x000fca000ff1e0ff */
[----:B------:R-:W-:-:S04]  /*6f50*/  IMAD.X R21, RZ, RZ, R17, P0 ;  /* 0x000000ffff157224 */ /* 0x000fc800000e0611 */
[----:B------:R-:W-:-:S04]  /*6f60*/  IMAD.WIDE.U32 R6, R21, UR4, RZ ;  /* 0x0000000415067c25 */ /* 0x000fc8000f8e00ff */
[----:B------:R-:W-:-:S04]  /*6f70*/  IMAD.WIDE.U32 R6, P0, R5, UR5, R6 ;  /* 0x0000000505067c25 */ /* 0x000fc8000f800006 */
[----:B------:R-:W-:-:S04]  /*6f80*/  IMAD.WIDE.U32 R4, R5, UR4, RZ ;  /* 0x0000000405047c25 */ /* 0x000fc8000f8e00ff */
[----:B------:R-:W-:Y:S01]  /*6f90*/  IMAD.MOV.U32 R4, RZ, RZ, R7 ;  /* 0x000000ffff047224 */ /* 0x000fe200078e0007 */
[----:B------:R-:W-:Y:S01]  /*6fa0*/  IADD3 RZ, P1, R5, R6, RZ ;  /* 0x0000000605ff7210 */ /* 0x000fe20007f3e0ff */
[----:B------:R-:W-:-:S04]  /*6fb0*/  IMAD.X R5, RZ, RZ, RZ, P0 ;  /* 0x000000ffff057224 */ /* 0x000fc800000e06ff */
[----:B------:R-:W-:-:S08]  /*6fc0*/  IMAD.WIDE.U32.X R4, R21, UR5, R4, P1 ;  /* 0x0000000515047c25 */ /* 0x000fd000088e0404 */
.L_x_128:
[--C-:B------:R-:W-:Y:S01]  /*6fd0*/  SHF.R.U64 R14, R4, UR7, R5.reuse ;  /* 0x00000007040e7c19 */ /* 0x100fe20008001205 */
[----:B------:R-:W-:Y:S01]  /*6fe0*/  FMUL R22, R22, UR8 ;  /* 0x0000000816167c20 */ /* 0x000fe20008400000 */
[----:B------:R-:W-:Y:S01]  /*6ff0*/  SHF.R.U32.HI R4, RZ, UR7, R5 ;  /* 0x00000007ff047c19 */ /* 0x000fe20008011605 */
[----:B------:R-:W0:Y:S01]  /*7000*/  LDC R6, c[0x0][0x144] ;  /* 0x00005100ff067b82 */ /* 0x000e220000000800 */
[----:B------:R-:W-:Y:S01]  /*7010*/  IADD3 R5, P0, RZ, -R14, RZ ;  /* 0x8000000eff057210 */ /* 0x000fe20007f1e0ff */
[----:B------:R-:W-:Y:S01]  /*7020*/  ULDC UR6, c[0x0][0x154] ;  /* 0x0000550000067ab9 */ /* 0x000fe20000000800 */
[----:B-1----:R-:W-:Y:S01]  /*7030*/  I2FP.F32.U32 R7, R20 ;  /* 0x0000001400077245 */ /* 0x002fe20000201000 */
[----:B------:R-:W1:Y:S01]  /*7040*/  F2I.U32.TRUNC.NTZ R22, R22 ;  /* 0x0000001600167305 */ /* 0x000e62000020f000 */
[----:B------:R-:W-:Y:S01]  /*7050*/  ULDC.64 UR4, c[0x0][0x620] ;  /* 0x0001880000047ab9 */ /* 0x000fe20000000a00 */
[----:B------:R-:W-:Y:S01]  /*7060*/  IMAD.X R4, RZ, RZ, ~R4, P0 ;  /* 0x000000ffff047224 */ /* 0x000fe200000e0e04 */
[----:B------:R-:W-:Y:S01]  /*7070*/  ISETP.NE.AND P2, PT, R2, 0x1, PT ;  /* 0x000000010200780c */ /* 0x000fe20003f45270 */
[----:B------:R-:W-:Y:S01]  /*7080*/  FMUL R23, R7, UR6 ;  /* 0x0000000607177c20 */ /* 0x000fe20008400000 */
[----:B------:R-:W2:Y:S01]  /*7090*/  LDC R25, c[0x0][0x148] ;  /* 0x00005200ff197b82 */ /* 0x000ea20000000800 */
[----:B------:R-:W-:Y:S01]  /*70a0*/  IMAD R4, R4, UR4, RZ ;  /* 0x0000000404047c24 */ /* 0x000fe2000f8e02ff */
[----:B------:R-:W-:-:S02]  /*70b0*/  ULDC.64 UR6, c[0x0][0x640] ;  /* 0x0001900000067ab9 */ /* 0x000fc40000000a00 */
[----:B------:R-:W-:Y:S01]  /*70c0*/  ISETP.NE.U32.AND P0, PT, RZ, UR6, PT ;  /* 0x00000006ff007c0c */ /* 0x000fe2000bf05070 */
[----:B------:R-:W3:Y:S01]  /*70d0*/  F2I.U32.TRUNC.NTZ R23, R23 ;  /* 0x0000001700177305 */ /* 0x000ee2000020f000 */
[C---:B------:R-:W-:Y:S02]  /*70e0*/  IMAD R7, R5.reuse, UR5, R4 ;  /* 0x0000000505077c24 */ /* 0x040fe4000f8e0204 */
[----:B------:R-:W-:Y:S01]  /*70f0*/  IMAD.WIDE.U32 R4, R5, UR4, R16 ;  /* 0x0000000405047c25 */ /* 0x000fe2000f8e0010 */
[----:B------:R-:W-:Y:S01]  /*7100*/  ULDC UR4, c[0x0][0x618] ;  /* 0x0001860000047ab9 */ /* 0x000fe20000000800 */
[----:B------:R-:W-:Y:S02]  /*7110*/  ISETP.NE.AND.EX P0, PT, RZ, UR7, PT, P0 ;  /* 0x00000007ff007c0c */ /* 0x000fe4000bf05300 */
[----:B------:R-:W-:Y:S02]  /*7120*/  IMAD.IADD R5, R5, 0x1, R7 ;  /* 0x0000000105057824 */ /* 0x000fe400078e0207 */
[----:B-1----:R-:W-:-:S03]  /*7130*/  IMAD.MOV R22, RZ, RZ, -R22 ;  /* 0x000000ffff167224 */ /* 0x002fc600078e0a16 */
[----:B------:R-:W-:Y:S01]  /*7140*/  SHF.R.U64 R21, R4, UR4, R5 ;  /* 0x0000000404157c19 */ /* 0x000fe20008001205 */
[----:B0-----:R-:W-:Y:S01]  /*7150*/  IMAD R15, R6, R22, R15 ;  /* 0x00000016060f7224 */ /* 0x001fe200078e020f */
[----:B------:R-:W-:Y:S01]  /*7160*/  SHF.R.U32.HI R4, RZ, UR4, R5 ;  /* 0x00000004ff047c19 */ /* 0x000fe20008011605 */
[----:B------:R-:W-:Y:S01]  /*7170*/  ULDC UR4, c[0x0][0x608] ;  /* 0x0001820000047ab9 */ /* 0x000fe20000000800 */
[----:B---3--:R-:W-:Y:S02]  /*7180*/  IMAD.MOV R6, RZ, RZ, -R23 ;  /* 0x000000ffff067224 */ /* 0x008fe400078e0a17 */
[--C-:B------:R-:W-:Y:S02]  /*7190*/  SHF.R.U64 R22, R21, UR4, R4.reuse ;  /* 0x0000000415167c19 */ /* 0x100fe40008001204 */
[----:B------:R-:W-:Y:S01]  /*71a0*/  SHF.R.U32.HI R5, RZ, UR4, R4 ;  /* 0x00000004ff057c19 */ /* 0x000fe20008011604 */
[----:B------:R-:W-:Y:S01]  /*71b0*/  ULDC UR4, c[0x0][0x658] ;  /* 0x0001960000047ab9 */ /* 0x000fe20000000800 */
[----:B--2---:R-:W-:-:S02]  /*71c0*/  @P2 IMAD R15, R25, R6, R20 ;  /* 0x00000006190f2224 */ /* 0x004fc400078e0214 */
[--C-:B------:R-:W-:Y:S02]  /*71d0*/  SHF.R.U64 R20, R22, UR4, R5.reuse ;  /* 0x0000000416147c19 */ /* 0x100fe40008001205 */
[----:B------:R-:W-:-:S03]  /*71e0*/  SHF.R.U32.HI R23, RZ, UR4, R5 ;  /* 0x00000004ff177c19 */ /* 0x000fc60008011605 */
[----:B------:R-:W-:Y:S02]  /*71f0*/  IMAD.MOV.U32 R6, RZ, RZ, R20 ;  /* 0x000000ffff067224 */ /* 0x000fe400078e0014 */
[----:B------:R-:W-:Y:S01]  /*7200*/  IMAD.MOV.U32 R5, RZ, RZ, R23 ;  /* 0x000000ffff057224 */ /* 0x000fe200078e0017 */
[----:B------:R-:W-:Y:S06]  /*7210*/  @!P0 BRA `(.L_x_129) ;  /* 0x00000000002c8947 */ /* 0x000fec0003800000 */
        /* <DEDUP_REMOVED lines=9> */
[----:B------:R-:W-:-:S04]  /*72b0*/  IMAD.WIDE.U32.X R4, R23, UR7, R4, P1 ;  /* 0x0000000717047c25 */ /* 0x000fc800088e0404 */
[----:B------:R-:W-:-:S07]  /*72c0*/  IMAD.MOV.U32 R6, RZ, RZ, R4 ;  /* 0x000000ffff067224 */ /* 0x000fce00078e0004 */
.L_x_129:
[----:B------:R-:W-:Y:S01]  /*72d0*/  ULDC UR4, c[0x0][0x648] ;  /* 0x0001920000047ab9 */ /* 0x000fe20000000800 */
[----:B------:R-:W-:Y:S01]  /*72e0*/  LOP3.LUT R4, R22, UR17, RZ, 0xc0, !PT ;  /* 0x0000001116047c12 */ /* 0x000fe2000f8ec0ff */
[----:B------:R-:W-:Y:S01]  /*72f0*/  ULDC UR5, c[0x0][0x610] ;  /* 0x0001840000057ab9 */ /* 0x000fe20000000800 */
[----:B------:R-:W-:Y:S01]  /*7300*/  SHF.R.U64 R5, R6, UR4, R5 ;  /* 0x0000000406057c19 */ /* 0x000fe20008001205 */
[----:B------:R-:W-:Y:S01]  /*7310*/  ULDC UR4, c[0x0][0x638] ;  /* 0x00018e0000047ab9 */ /* 0x000fe20000000800 */
[----:B------:R-:W-:-:S03]  /*7320*/  LOP3.LUT R21, R21, UR16, RZ, 0xc0, !PT ;  /* 0x0000001015157c12 */ /* 0x000fc6000f8ec0ff */
[----:B------:R-:W-:Y:S02]  /*7330*/  IMAD.MOV R7, RZ, RZ, -R5 ;  /* 0x000000ffff077224 */ /* 0x000fe400078e0a05 */
[----:B------:R-:W-:Y:S02]  /*7340*/  IMAD R4, R5, UR18, R4 ;  /* 0x0000001205047c24 */ /* 0x000fe4000f8e0204 */
[----:B------:R-:W-:Y:S01]  /*7350*/  IMAD R20, R7, UR4, R20 ;  /* 0x0000000407147c24 */ /* 0x000fe2000f8e0214 */
[----:B------:R-:W-:Y:S01]  /*7360*/  ULDC UR4, c[0x0][0x600] ;  /* 0x0001800000047ab9 */ /* 0x000fe20000000800 */
[----:B------:R-:W-:Y:S02]  /*7370*/  IMAD R15, R4, UR5, R15 ;  /* 0x00000005040f7c24 */ /* 0x000fe4000f8e020f */
[----:B------:R-:W-:Y:S02]  /*7380*/  IMAD R6, R20, UR4, R21 ;  /* 0x0000000414067c24 */ /* 0x000fe4000f8e0215 */
[----:B------:R-:W-:-:S03]  /*7390*/  IMAD.MOV.U32 R4, RZ, RZ, 0x1 ;  /* 0x00000001ff047424 */ /* 0x000fc600078e00ff */
[----:B------:R-:W-:Y:S02]  /*73a0*/  SEL R20, R6, R15, !P2 ;  /* 0x0000000f06147207 */ /* 0x000fe40005000000 */
[----:B------:R-:W-:Y:S01]  /*73b0*/  SEL R21, R15, R6, !P2 ;  /* 0x000000060f157207 */ /* 0x000fe20005000000 */
[----:B------:R-:W-:-:S07]  /*73c0*/  IMAD.MOV.U32 R6, RZ, RZ, R14 ;  /* 0x000000ffff067224 */ /* 0x000fce00078e000e */
.L_x_127:
[----:B------:R-:W-:Y:S05]  /*73d0*/  BSYNC B1 ;  /* 0x0000000000017941 */ /* 0x000fea0003800000 */
.L_x_126:
[----:B------:R-:W-:-:S13]  /*73e0*/  LOP3.LUT P0, RZ, R4, 0xff, RZ, 0xc0, !PT ;  /* 0x000000ff04ff7812 */ /* 0x000fda000780c0ff */
[----:B------:R-:W-:Y:S05]  /*73f0*/  @P0 BRA `(.L_x_130) ;  /* 0xfffffff400400947 */ /* 0x000fea000383ffff */
[----:B------:R-:W-:Y:S05]  /*7400*/  BSYNC B0 ;  /* 0x0000000000007941 */ /* 0x000fea0003800000 */
.L_x_119:
[----:B------:R-:W-:-:S03]  /*7410*/  UMOV UR4, 0xffffffff ;  /* 0xffffffff00047882 */ /* 0x000fc60000000000 */
[----:B------:R-:W-:Y:S05]  /*7420*/  BRA.DIV UR4, `(.L_x_131) ;  /* 0x0000000a04ec7947 */ /* 0x000fea000b800000 */
[----:B------:R-:W-:-:S13]  /*7430*/  ELECT P6, URZ, PT ;  /* 0x00000000003f782f */ /* 0x000fda00038c0000 */
.L_x_158:
[----:B------:R-:W-:Y:S04]  /*7440*/  BSSY B0, `(.L_x_132) ;  /* 0x00000a0000007945 */ /* 0x000fe80003800000 */
[----:B------:R-:W-:Y:S05]  /*7450*/  @!P6 BRA `(.L_x_133) ;  /* 0x000000080078e947 */ /* 0x000fea0003800000 */
[----:B------:R-:W-:-:S04]  /*7460*/  LOP3.LUT R19, R19, 0x2, RZ, 0xfc, !PT ;  /* 0x0000000213137812 */ /* 0x000fc800078efcff */
[----:B------:R-:W-:-:S13]  /*7470*/  ISETP.NE.AND P0, PT, R19, 0x3, PT ;  /* 0x000000031300780c */ /* 0x000fda0003f05270 */
[----:B------:R-:W-:Y:S05]  /*7480*/  @!P0 BRA `(.L_x_134) ;  /* 0x0000000000048947 */ /* 0x000fea0003800000 */
[----:B------:R-:W-:Y:S01]  /*7490*/  BPT.TRAP 0x1 ;  /* 0x000000040000795c */ /* 0x000fe20000300000 */
.L_x_134:
[----:B------:R-:W0:Y:S01]  /*74a0*/  S2R R5, SR_CgaCtaId ;  /* 0x0000000000057919 */ /* 0x000e220000008800 */
[----:B------:R-:W-:Y:S02]  /*74b0*/  MOV R2, 0x400 ;  /* 0x0000040000027802 */ /* 0x000fe40000000f00 */
[----:B------:R-:W-:Y:S02]  /*74c0*/  SHF.L.U32 R4, R0, 0x1f, RZ ;  /* 0x0000001f00047819 */ /* 0x000fe400000006ff */
[----:B0-----:R-:W-:-:S05]  /*74d0*/  LEA R2, R5, R2, 0x18 ;  /* 0x0000000205027211 */ /* 0x001fca00078ec0ff */
[----:B------:R-:W-:-:S04]  /*74e0*/  VIADD R2, R2, 0x88 ;  /* 0x0000008802027836 */ /* 0x000fc80000000000 */
[C---:B------:R-:W-:Y:S02]  /*74f0*/  IMAD R7, R3.reuse, 0x8, R2 ;  /* 0x0000000803077824 */ /* 0x040fe400078e0202 */
[----:B------:R-:W-:Y:S02]  /*7500*/  VIADD R3, R3, 0x1 ;  /* 0x0000000103037836 */ /* 0x000fe40000000000 */
[----:B------:R-:W0:Y:S03]  /*7510*/  SYNCS.PHASECHK.TRANS64.TRYWAIT P0, [R7+URZ], R4 ;  /* 0x00000004070075a7 */ /* 0x000e26000800017f */
[----:B------:R-:W-:-:S04]  /*7520*/  ISETP.NE.AND P1, PT, R3, 0x11, PT ;  /* 0x000000110300780c */ /* 0x000fc80003f25270 */
[----:B------:R-:W-:Y:S02]  /*7530*/  SEL R5, RZ, 0x1, P1 ;  /* 0x00000001ff057807 */ /* 0x000fe40000800000 */
[----:B------:R-:W-:Y:S02]  /*7540*/  SEL R3, R3, RZ, P1 ;  /* 0x000000ff03037207 */ /* 0x000fe40000800000 */
[----:B------:R-:W-:-:S03]  /*7550*/  LOP3.LUT R6, R0, R5, RZ, 0x3c, !PT ;  /* 0x0000000500067212 */ /* 0x000fc600078e3cff */
[----:B------:R-:W-:Y:S01]  /*7560*/  IMAD R8, R3, 0x8, R2 ;  /* 0x0000000803087824 */ /* 0x000fe200078e0202 */
[----:B------:R-:W-:Y:S01]  /*7570*/  SHF.L.U32 R5, R6, 0x1f, RZ ;  /* 0x0000001f06057819 */ /* 0x000fe200000006ff */
[----:B0-----:R-:W-:Y:S06]  /*7580*/  @!P0 BRA `(.L_x_135) ;  /* 0x0000000800b48947 */ /* 0x001fec0003800000 */
.L_x_159:
[----:B------:R-:W1:Y:S01]  /*7590*/  SYNCS.PHASECHK.TRANS64.TRYWAIT P0, [R8+URZ], R5 ;  /* 0x00000005080075a7 */ /* 0x000e62000800017f */
[----:B------:R-:W-:-:S05]  /*75a0*/  VIADD R0, R3, 0x1 ;  /* 0x0000000103007836 */ /* 0x000fca0000000000 */
[----:B------:R-:W-:-:S04]  /*75b0*/  ISETP.NE.AND P1, PT, R0, 0x11, PT ;  /* 0x000000110000780c */ /* 0x000fc80003f25270 */
[----:B------:R-:W-:Y:S02]  /*75c0*/  SEL R3, RZ, 0x1, P1 ;  /* 0x00000001ff037807 */ /* 0x000fe40000800000 */
[----:B0-----:R-:W-:Y:S02]  /*75d0*/  SEL R7, R0, RZ, P1 ;  /* 0x000000ff00077207 */ /* 0x001fe40000800000 */
[----:B------:R-:W-:-:S03]  /*75e0*/  LOP3.LUT R6, R6, R3, RZ, 0x3c, !PT ;  /* 0x0000000306067212 */ /* 0x000fc600078e3cff */
[----:B------:R-:W-:Y:S01]  /*75f0*/  IMAD R9, R7, 0x8, R2 ;  /* 0x0000000807097824 */ /* 0x000fe200078e0202 */
[----:B------:R-:W-:Y:S01]  /*7600*/  SHF.L.U32 R4, R6, 0x1f, RZ ;  /* 0x0000001f06047819 */ /* 0x000fe200000006ff */
[----:B-1----:R-:W-:Y:S06]  /*7610*/  @!P0 BRA `(.L_x_136) ;  /* 0x0000000800a48947 */ /* 0x002fec0003800000 */
.L_x_160:
[----:B------:R-:W1:Y:S01]  /*7620*/  SYNCS.PHASECHK.TRANS64.TRYWAIT P0, [R9+URZ], R4 ;  /* 0x00000004090075a7 */ /* 0x000e62000800017f */
[----:B------:R-:W-:-:S05]  /*7630*/  VIADD R0, R7, 0x1 ;  /* 0x0000000107007836 */ /* 0x000fca0000000000 */
[----:B------:R-:W-:-:S04]  /*7640*/  ISETP.NE.AND P1, PT, R0, 0x11, PT ;  /* 0x000000110000780c */ /* 0x000fc80003f25270 */
[----:B------:R-:W-:Y:S02]  /*7650*/  SEL R3, RZ, 0x1, P1 ;  /* 0x00000001ff037807 */ /* 0x000fe40000800000 */
[----:B------:R-:W-:Y:S02]  /*7660*/  SEL R7, R0, RZ, P1 ;  /* 0x000000ff00077207 */ /* 0x000fe40000800000 */
[----:B------:R-:W-:-:S03]  /*7670*/  LOP3.LUT R6, R6, R3, RZ, 0x3c, !PT ;  /* 0x0000000306067212 */ /* 0x000fc600078e3cff */
[----:B0-----:R-:W-:Y:S01]  /*7680*/  IMAD R8, R7, 0x8, R2 ;  /* 0x0000000807087824 */ /* 0x001fe200078e0202 */
[----:B------:R-:W-:Y:S01]  /*7690*/  SHF.L.U32 R5, R6, 0x1f, RZ ;  /* 0x0000001f06057819 */ /* 0x000fe200000006ff */
[----:B-1----:R-:W-:Y:S06]  /*76a0*/  @!P0 BRA `(.L_x_137) ;  /* 0x0000000800948947 */ /* 0x002fec0003800000 */
.L_x_161:
        /* <DEDUP_REMOVED lines=9> */
.L_x_162:
        /* <DEDUP_REMOVED lines=9> */
.L_x_163:
        /* <DEDUP_REMOVED lines=9> */
.L_x_164:
        /* <DEDUP_REMOVED lines=9> */
.L_x_165:
        /* <DEDUP_REMOVED lines=9> */
.L_x_166:
        /* <DEDUP_REMOVED lines=9> */
.L_x_167:
        /* <DEDUP_REMOVED lines=9> */
.L_x_168:
        /* <DEDUP_REMOVED lines=9> */
.L_x_169:
        /* <DEDUP_REMOVED lines=9> */
.L_x_170:
        /* <DEDUP_REMOVED lines=9> */
.L_x_171:
        /* <DEDUP_REMOVED lines=9> */
.L_x_172:
[----:B------:R-:W1:Y:S01]  /*7ce0*/  SYNCS.PHASECHK.TRANS64.TRYWAIT P0, [R9+URZ], R4 ;  /* 0x00000004090075a7 */ /* 0x000e62000800017f */
[----:B------:R-:W-:-:S05]  /*7cf0*/  VIADD R0, R7, 0x1 ;  /* 0x0000000107007836 */ /* 0x000fca0000000000 */
[----:B------:R-:W-:-:S04]  /*7d00*/  ISETP.NE.AND P1, PT, R0, 0x11, PT ;  /* 0x000000110000780c */ /* 0x000fc80003f25270 */
[----:B------:R-:W-:Y:S02]  /*7d10*/  SEL R3, RZ, 0x1, P1 ;  /* 0x00000001ff037807 */ /* 0x000fe40000800000 */
[----:B------:R-:W-:Y:S02]  /*7d20*/  SEL R7, R0, RZ, P1 ;  /* 0x000000ff00077207 */ /* 0x000fe40000800000 */
[----:B------:R-:W-:-:S03]  /*7d30*/  LOP3.LUT R11, R6, R3, RZ, 0x3c, !PT ;  /* 0x00000003060b7212 */ /* 0x000fc600078e3cff */
[----:B------:R-:W-:Y:S01]  /*7d40*/  IMAD R6, R7, 0x8, R2 ;  /* 0x0000000807067824 */ /* 0x000fe200078e0202 */
[----:B0-----:R-:W-:Y:S01]  /*7d50*/  SHF.L.U32 R5, R11, 0x1f, RZ ;  /* 0x0000001f0b057819 */ /* 0x001fe200000006ff */
[----:B-1----:R-:W-:Y:S06]  /*7d60*/  @!P0 BRA `(.L_x_149) ;  /* 0x0000000400d48947 */ /* 0x002fec0003800000 */
.L_x_173:
[----:B------:R-:W1:Y:S01]  /*7d70*/  SYNCS.PHASECHK.TRANS64.TRYWAIT P0, [R6+URZ], R5 ;  /* 0x00000005060075a7 */ /* 0x000e62000800017f */
[----:B------:R-:W-:-:S05]  /*7d80*/  VIADD R0, R7, 0x1 ;  /* 0x0000000107007836 */ /* 0x000fca0000000000 */
[----:B------:R-:W-:-:S04]  /*7d90*/  ISETP.NE.AND P1, PT, R0, 0x11, PT ;  /* 0x000000110000780c */ /* 0x000fc80003f25270 */
[----:B0-----:R-:W-:Y:S02]  /*7da0*/  SEL R4, RZ, 0x1, P1 ;  /* 0x00000001ff047807 */ /* 0x001fe40000800000 */
[----:B------:R-:W-:Y:S02]  /*7db0*/  SEL R3, R0, RZ, P1 ;  /* 0x000000ff00037207 */ /* 0x000fe40000800000 */
[----:B------:R-:W-:Y:S01]  /*7dc0*/  LOP3.LUT R0, R11, R4, RZ, 0x3c, !PT ;  /* 0x000000040b007212 */ /* 0x000fe200078e3cff */
[----:B-1----:R-:W-:Y:S06]  /*7dd0*/  @!P0 BRA `(.L_x_150) ;  /* 0x0000000400cc8947 */ /* 0x002fec0003800000 */
.L_x_174:
[----:B------:R-:W-:Y:S01]  /*7de0*/  IMAD R3, R3, 0x8, R2 ;  /* 0x0000000803037824 */ /* 0x000fe200078e0202 */
[----:B------:R-:W-:-:S07]  /*7df0*/  SHF.L.U32 R0, R0, 0x1f, RZ ;  /* 0x0000001f00007819 */ /* 0x000fce00000006ff */
.L_x_151:
[----:B-1----:R1:W2:Y:S02]  /*7e00*/  SYNCS.PHASECHK.TRANS64.TRYWAIT P0, [R3+URZ], R0 ;  /* 0x00000000030075a7 */ /* 0x0022a4000800017f */
[----:B--2---:R-:W-:Y:S05]  /*7e10*/  @!P0 NANOSLEEP.SYNCS 0x989680 ;  /* 0x009896800000895d */ /* 0x004fea0003900000 */
[----:B------:R-:W2:Y:S02]  /*7e20*/  @!P0 SYNCS.PHASECHK.TRANS64 P0, [R3+URZ], R0 ;  /* 0x00000000030085a7 */ /* 0x000ea4000800007f */
[----:B--2---:R-:W-:Y:S05]  /*7e30*/  @!P0 BRA `(.L_x_151) ;  /* 0xfffffffc00f08947 */ /* 0x004fea000383ffff */
.L_x_133:
[----:B------:R-:W-:Y:S05]  /*7e40*/  BSYNC B0 ;  /* 0x0000000000007941 */ /* 0x000fea0003800000 */
.L_x_132:
[----:B------:R-:W-:Y:S05]  /*7e50*/  EXIT ;  /* 0x000000000000794d */ /* 0x000fea0003800000 */
.L_x_22:
[----:B---3--:R3:W4:Y:S02]  /*7e60*/  SYNCS.PHASECHK.TRANS64.TRYWAIT P1, [R3+URZ], R0 ;  /* 0x00000000030075a7 */ /* 0x008724000802017f */
[----:B----4-:R-:W-:Y:S05]  /*7e70*/  @!P1 NANOSLEEP.SYNCS 0x989680 ;  /* 0x009896800000995d */ /* 0x010fea0003900000 */
[----:B------:R-:W4:Y:S02]  /*7e80*/  @!P1 SYNCS.PHASECHK.TRANS64 P1, [R3+URZ], R0 ;  /* 0x00000000030095a7 */ /* 0x000f24000802007f */
[----:B----4-:R-:W-:Y:S05]  /*7e90*/  @!P1 BRA `(.L_x_22) ;  /* 0xfffffffc00f09947 */ /* 0x010fea000383ffff */
[----:B------:R-:W-:Y:S05]  /*7ea0*/  BRA `(.L_x_21) ;  /* 0xffffff9400fc7947 */ /* 0x000fea000383ffff */
.L_x_27:
[----:B-1----:R-:W-:-:S04]  /*7eb0*/  IMAD.U32 R6, RZ, RZ, UR4 ;  /* 0x00000004ff067e24 */ /* 0x002fc8000f8e00ff */
[----:B------:R1:W2:Y:S03]  /*7ec0*/  SYNCS.PHASECHK.TRANS64.TRYWAIT P1, [R6+URZ], R5 ;  /* 0x00000005060075a7 */ /* 0x0002a6000802017f */
[----:B--2---:R-:W-:Y:S05]  /*7ed0*/  @!P1 NANOSLEEP.SYNCS 0x989680 ;  /* 0x009896800000995d */ /* 0x004fea0003900000 */
[----:B------:R-:W2:Y:S02]  /*7ee0*/  @!P1 SYNCS.PHASECHK.TRANS64 P1, [R6+URZ], R5 ;  /* 0x00000005060095a7 */ /* 0x000ea4000802007f */
[----:B--2---:R-:W-:Y:S05]  /*7ef0*/  @!P1 BRA `(.L_x_27) ;  /* 0xfffffffc00ec9947 */ /* 0x004fea000383ffff */
[----:B------:R-:W-:Y:S05]  /*7f00*/  BRA `(.L_x_26) ;  /* 0xffffff9800a87947 */ /* 0x000fea000383ffff */
.L_x_120:
[----:B------:R-:W-:Y:S01]  /*7f10*/  BSSY B1, `(.L_x_152) ;  /* 0x0000006000017945 */ /* 0x000fe20003800000 */
[----:B------:R-:W-:-:S07]  /*7f20*/  IMAD.MOV.U32 R15, RZ, RZ, -0x1 ;  /* 0xffffffffff0f7424 */ /* 0x000fce00078e00ff */
[----:B------:R-:W-:Y:S05]  /*7f30*/  WARPSYNC.COLLECTIVE R15, `(.L_x_153) ;  /* 0x000000000f0c7348 */ /* 0x000fea0003c00000 */
[----:B------:R-:W-:Y:S02]  /*7f40*/  ELECT P6, UR62, PT ;  /* 0x00000000003e782f */ /* 0x000fe400038c0000 */
[----:B------:R-:W-:Y:S01]  /*7f50*/  MOV R14, UR62 ;  /* 0x0000003e000e7c02 */ /* 0x000fe20008000f00 */
[----:B------:R-:W-:Y:S10]  /*7f60*/  ENDCOLLECTIVE ;  /* 0x000000000000791b */ /* 0x000ff40003800000 */
.L_x_153:
[----:B------:R-:W-:Y:S05]  /*7f70*/  BSYNC B1 ;  /* 0x0000000000017941 */ /* 0x000fea0003800000 */
.L_x_152:
[----:B------:R-:W-:Y:S05]  /*7f80*/  BRA `(.L_x_154) ;  /* 0xffffffe800687947 */ /* 0x000fea000383ffff */
.L_x_123:
[----:B-1----:R1:W2:Y:S02]  /*7f90*/  SYNCS.PHASECHK.TRANS64.TRYWAIT P0, [R23+URZ+0x88], R14 ;  /* 0x0000880e170075a7 */ /* 0x0022a4000800017f */
[----:B--2---:R-:W-:Y:S05]  /*7fa0*/  @!P0 NANOSLEEP.SYNCS 0x989680 ;  /* 0x009896800000895d */ /* 0x004fea0003900000 */
[----:B------:R-:W2:Y:S02]  /*7fb0*/  @!P0 SYNCS.PHASECHK.TRANS64 P0, [R23+URZ+0x88], R14 ;  /* 0x0000880e170085a7 */ /* 0x000ea4000800007f */
[----:B--2---:R-:W-:Y:S05]  /*7fc0*/  @!P0 BRA `(.L_x_123) ;  /* 0xfffffffc00f08947 */ /* 0x004fea000383ffff */
[----:B------:R-:W-:Y:S05]  /*7fd0*/  BRA `(.L_x_155) ;  /* 0xffffffe800a07947 */ /* 0x000fea000383ffff */
.L_x_131:
[----:B------:R-:W-:Y:S01]  /*7fe0*/  BSSY B0, `(.L_x_156) ;  /* 0x0000006000007945 */ /* 0x000fe20003800000 */
[----:B------:R-:W-:-:S07]  /*7ff0*/  IMAD.MOV.U32 R15, RZ, RZ, -0x1 ;  /* 0xffffffffff0f7424 */ /* 0x000fce00078e00ff */
[----:B------:R-:W-:Y:S05]  /*8000*/  WARPSYNC.COLLECTIVE R15, `(.L_x_157) ;  /* 0x000000000f0c7348 */ /* 0x000fea0003c00000 */
[----:B------:R-:W-:Y:S02]  /*8010*/  ELECT P6, UR62, PT ;  /* 0x00000000003e782f */ /* 0x000fe400038c0000 */
[----:B------:R-:W-:Y:S01]  /*8020*/  MOV R14, UR62 ;  /* 0x0000003e000e7c02 */ /* 0x000fe20008000f00 */
[----:B------:R-:W-:Y:S10]  /*8030*/  ENDCOLLECTIVE ;  /* 0x000000000000791b */ /* 0x000ff40003800000 */
.L_x_157:
[----:B------:R-:W-:Y:S05]  /*8040*/  BSYNC B0 ;  /* 0x0000000000007941 */ /* 0x000fea0003800000 */
.L_x_156:
[----:B------:R-:W-:Y:S05]  /*8050*/  BRA `(.L_x_158) ;  /* 0xfffffff000f87947 */ /* 0x000fea000383ffff */
.L_x_135:
[----:B0-----:R0:W1:Y:S02]  /*8060*/  SYNCS.PHASECHK.TRANS64.TRYWAIT P0, [R7+URZ], R4 ;  /* 0x00000004070075a7 */ /* 0x001064000800017f */
[----:B-1----:R-:W-:Y:S05]  /*8070*/  @!P0 NANOSLEEP.SYNCS 0x989680 ;  /* 0x009896800000895d */ /* 0x002fea0003900000 */
[----:B------:R-:W1:Y:S02]  /*8080*/  @!P0 SYNCS.PHASECHK.TRANS64 P0, [R7+URZ], R4 ;  /* 0x00000004070085a7 */ /* 0x000e64000800007f */
[----:B-1----:R-:W-:Y:S05]  /*8090*/  @!P0 BRA `(.L_x_135) ;  /* 0xfffffffc00f08947 */ /* 0x002fea000383ffff */
[----:B------:R-:W-:Y:S05]  /*80a0*/  BRA `(.L_x_159) ;  /* 0xfffffff400387947 */ /* 0x000fea000383ffff */
.L_x_136:
[----:B0-----:R0:W1:Y:S02]  /*80b0*/  SYNCS.PHASECHK.TRANS64.TRYWAIT P0, [R8+URZ], R5 ;  /* 0x00000005080075a7 */ /* 0x001064000800017f */
[----:B-1----:R-:W-:Y:S05]  /*80c0*/  @!P0 NANOSLEEP.SYNCS 0x989680 ;  /* 0x009896800000895d */ /* 0x002fea0003900000 */
[----:B------:R-:W1:Y:S02]  /*80d0*/  @!P0 SYNCS.PHASECHK.TRANS64 P0, [R8+URZ], R5 ;  /* 0x00000005080085a7 */ /* 0x000e64000800007f */
[----:B-1----:R-:W-:Y:S05]  /*80e0*/  @!P0 BRA `(.L_x_136) ;  /* 0xfffffffc00f08947 */ /* 0x002fea000383ffff */
[----:B------:R-:W-:Y:S05]  /*80f0*/  BRA `(.L_x_160) ;  /* 0xfffffff400487947 */ /* 0x000fea000383ffff */
.L_x_137:
[----:B0-----:R0:W1:Y:S02]  /*8100*/  SYNCS.PHASECHK.TRANS64.TRYWAIT P0, [R9+URZ], R4 ;  /* 0x00000004090075a7 */ /* 0x001064000800017f */
[----:B-1----:R-:W-:Y:S05]  /*8110*/  @!P0 NANOSLEEP.SYNCS 0x989680 ;  /* 0x009896800000895d */ /* 0x002fea0003900000 */
[----:B------:R-:W1:Y:S02]  /*8120*/  @!P0 SYNCS.PHASECHK.TRANS64 P0, [R9+URZ], R4 ;  /* 0x00000004090085a7 */ /* 0x000e64000800007f */
[----:B-1----:R-:W-:Y:S05]  /*8130*/  @!P0 BRA `(.L_x_137) ;  /* 0xfffffffc00f08947 */ /* 0x002fea000383ffff */
[----:B------:R-:W-:Y:S05]  /*8140*/  BRA `(.L_x_161) ;  /* 0xfffffff400587947 */ /* 0x000fea000383ffff */
.L_x_138:
[----:B0-----:R0:W1:Y:S02]  /*8150*/  SYNCS.PHASECHK.TRANS64.TRYWAIT P0, [R8+URZ], R5 ;  /* 0x00000005080075a7 */ /* 0x001064000800017f */
[----:B-1----:R-:W-:Y:S05]  /*8160*/  @!P0 NANOSLEEP.SYNCS 0x989680 ;  /* 0x009896800000895d */ /* 0x002fea0003900000 */
[----:B------:R-:W1:Y:S02]  /*8170*/  @!P0 SYNCS.PHASECHK.TRANS64 P0, [R8+URZ], R5 ;  /* 0x00000005080085a7 */ /* 0x000e64000800007f */
[----:B-1----:R-:W-:Y:S05]  /*8180*/  @!P0 BRA `(.L_x_138) ;  /* 0xfffffffc00f08947 */ /* 0x002fea000383ffff */
[----:B------:R-:W-:Y:S05]  /*8190*/  BRA `(.L_x_162) ;  /* 0xfffffff400687947 */ /* 0x000fea000383ffff */
.L_x_139:
[----:B0-----:R0:W1:Y:S02]  /*81a0*/  SYNCS.PHASECHK.TRANS64.TRYWAIT P0, [R9+URZ], R4 ;  /* 0x00000004090075a7 */ /* 0x001064000800017f */
[----:B-1----:R-:W-:Y:S05]  /*81b0*/  @!P0 NANOSLEEP.SYNCS 0x989680 ;  /* 0x009896800000895d */ /* 0x002fea0003900000 */
[----:B------:R-:W1:Y:S02]  /*81c0*/  @!P0 SYNCS.PHASECHK.TRANS64 P0, [R9+URZ], R4 ;  /* 0x00000004090085a7 */ /* 0x000e64000800007f */
[----:B-1----:R-:W-:Y:S05]  /*81d0*/  @!P0 BRA `(.L_x_139) ;  /* 0xfffffffc00f08947 */ /* 0x002fea000383ffff */
[----:B------:R-:W-:Y:S05]  /*81e0*/  BRA `(.L_x_163) ;  /* 0xfffffff400787947 */ /* 0x000fea000383ffff */
.L_x_140:
[----:B0-----:R0:W1:Y:S02]  /*81f0*/  SYNCS.PHASECHK.TRANS64.TRYWAIT P0, [R8+URZ], R5 ;  /* 0x00000005080075a7 */ /* 0x001064000800017f */
[----:B-1----:R-:W-:Y:S05]  /*8200*/  @!P0 NANOSLEEP.SYNCS 0x989680 ;  /* 0x009896800000895d */ /* 0x002fea0003900000 */
[----:B------:R-:W1:Y:S02]  /*8210*/  @!P0 SYNCS.PHASECHK.TRANS64 P0, [R8+URZ], R5 ;  /* 0x00000005080085a7 */ /* 0x000e64000800007f */
[----:B-1----:R-:W-:Y:S05]  /*8220*/  @!P0 BRA `(.L_x_140) ;  /* 0xfffffffc00f08947 */ /* 0x002fea000383ffff */
[----:B------:R-:W-:Y:S05]  /*8230*/  BRA `(.L_x_164) ;  /* 0xfffffff400887947 */ /* 0x000fea000383ffff */
.L_x_141:
[----:B0-----:R0:W1:Y:S02]  /*8240*/  SYNCS.PHASECHK.TRANS64.TRYWAIT P0, [R9+URZ], R4 ;  /* 0x00000004090075a7 */ /* 0x001064000800017f */
[----:B-1----:R-:W-:Y:S05]  /*8250*/  @!P0 NANOSLEEP.SYNCS 0x989680 ;  /* 0x009896800000895d */ /* 0x002fea0003900000 */
[----:B------:R-:W1:Y:S02]  /*8260*/  @!P0 SYNCS.PHASECHK.TRANS64 P0, [R9+URZ], R4 ;  /* 0x00000004090085a7 */ /* 0x000e64000800007f */
[----:B-1----:R-:W-:Y:S05]  /*8270*/  @!P0 BRA `(.L_x_141) ;  /* 0xfffffffc00f08947 */ /* 0x002fea000383ffff */
[----:B------:R-:W-:Y:S05]  /*8280*/  BRA `(.L_x_165) ;  /* 0xfffffff400987947 */ /* 0x000fea000383ffff */
.L_x_142:
[----:B0-----:R0:W1:Y:S02]  /*8290*/  SYNCS.PHASECHK.TRANS64.TRYWAIT P0, [R8+URZ], R5 ;  /* 0x00000005080075a7 */ /* 0x001064000800017f */
[----:B-1----:R-:W-:Y:S05]  /*82a0*/  @!P0 NANOSLEEP.SYNCS 0x989680 ;  /* 0x009896800000895d */ /* 0x002fea0003900000 */
[----:B------:R-:W1:Y:S02]  /*82b0*/  @!P0 SYNCS.PHASECHK.TRANS64 P0, [R8+URZ], R5 ;  /* 0x00000005080085a7 */ /* 0x000e64000800007f */
[----:B-1----:R-:W-:Y:S05]  /*82c0*/  @!P0 BRA `(.L_x_142) ;  /* 0xfffffffc00f08947 */ /* 0x002fea000383ffff */
[----:B------:R-:W-:Y:S05]  /*82d0*/  BRA `(.L_x_166) ;  /* 0xfffffff400a87947 */ /* 0x000fea000383ffff */
.L_x_143:
[----:B0-----:R0:W1:Y:S02]  /*82e0*/  SYNCS.PHASECHK.TRANS64.TRYWAIT P0, [R9+URZ], R4 ;  /* 0x00000004090075a7 */ /* 0x001064000800017f */
[----:B-1----:R-:W-:Y:S05]  /*82f0*/  @!P0 NANOSLEEP.SYNCS 0x989680 ;  /* 0x009896800000895d */ /* 0x002fea0003900000 */
[----:B------:R-:W1:Y:S02]  /*8300*/  @!P0 SYNCS.PHASECHK.TRANS64 P0, [R9+URZ], R4 ;  /* 0x00000004090085a7 */ /* 0x000e64000800007f */
[----:B-1----:R-:W-:Y:S05]  /*8310*/  @!P0 BRA `(.L_x_143) ;  /* 0xfffffffc00f08947 */ /* 0x002fea000383ffff */
[----:B------:R-:W-:Y:S05]  /*8320*/  BRA `(.L_x_167) ;  /* 0xfffffff400b87947 */ /* 0x000fea000383ffff */
.L_x_144:
[----:B0-----:R0:W1:Y:S02]  /*8330*/  SYNCS.PHASECHK.TRANS64.TRYWAIT P0, [R8+URZ], R5 ;  /* 0x00000005080075a7 */ /* 0x001064000800017f */
[----:B-1----:R-:W-:Y:S05]  /*8340*/  @!P0 NANOSLEEP.SYNCS 0x989680 ;  /* 0x009896800000895d */ /* 0x002fea0003900000 */
[----:B------:R-:W1:Y:S02]  /*8350*/  @!P0 SYNCS.PHASECHK.TRANS64 P0, [R8+URZ], R5 ;  /* 0x00000005080085a7 */ /* 0x000e64000800007f */
[----:B-1----:R-:W-:Y:S05]  /*8360*/  @!P0 BRA `(.L_x_144) ;  /* 0xfffffffc00f08947 */ /* 0x002fea000383ffff */
[----:B------:R-:W-:Y:S05]  /*8370*/  BRA `(.L_x_168) ;  /* 0xfffffff400c87947 */ /* 0x000fea000383ffff */
.L_x_145:
[----:B0-----:R0:W1:Y:S02]  /*8380*/  SYNCS.PHASECHK.TRANS64.TRYWAIT P0, [R9+URZ], R4 ;  /* 0x00000004090075a7 */ /* 0x001064000800017f */
[----:B-1----:R-:W-:Y:S05]  /*8390*/  @!P0 NANOSLEEP.SYNCS 0x989680 ;  /* 0x009896800000895d */ /* 0x002fea0003900000 */
[----:B------:R-:W1:Y:S02]  /*83a0*/  @!P0 SYNCS.PHASECHK.TRANS64 P0, [R9+URZ], R4 ;  /* 0x00000004090085a7 */ /* 0x000e64000800007f */
[----:B-1----:R-:W-:Y:S05]  /*83b0*/  @!P0 BRA `(.L_x_145) ;  /* 0xfffffffc00f08947 */ /* 0x002fea000383ffff */
[----:B------:R-:W-:Y:S05]  /*83c0*/  BRA `(.L_x_169) ;  /* 0xfffffff400d87947 */ /* 0x000fea000383ffff */
.L_x_146:
[----:B0-----:R0:W1:Y:S02]  /*83d0*/  SYNCS.PHASECHK.TRANS64.TRYWAIT P0, [R8+URZ], R5 ;  /* 0x00000005080075a7 */ /* 0x001064000800017f */
[----:B-1----:R-:W-:Y:S05]  /*83e0*/  @!P0 NANOSLEEP.SYNCS 0x989680 ;  /* 0x009896800000895d */ /* 0x002fea0003900000 */
[----:B------:R-:W1:Y:S02]  /*83f0*/  @!P0 SYNCS.PHASECHK.TRANS64 P0, [R8+URZ], R5 ;  /* 0x00000005080085a7 */ /* 0x000e64000800007f */
[----:B-1----:R-:W-:Y:S05]  /*8400*/  @!P0 BRA `(.L_x_146) ;  /* 0xfffffffc00f08947 */ /* 0x002fea000383ffff */
[----:B------:R-:W-:Y:S05]  /*8410*/  BRA `(.L_x_170) ;  /* 0xfffffff400e87947 */ /* 0x000fea000383ffff */
.L_x_147:
[----:B0-----:R0:W1:Y:S02]  /*8420*/  SYNCS.PHASECHK.TRANS64.TRYWAIT P0, [R9+URZ], R4 ;  /* 0x00000004090075a7 */ /* 0x001064000800017f */
[----:B-1----:R-:W-:Y:S05]  /*8430*/  @!P0 NANOSLEEP.SYNCS 0x989680 ;  /* 0x009896800000895d */ /* 0x002fea0003900000 */
[----:B------:R-:W1:Y:S02]  /*8440*/  @!P0 SYNCS.PHASECHK.TRANS64 P0, [R9+URZ], R4 ;  /* 0x00000004090085a7 */ /* 0x000e64000800007f */
[----:B-1----:R-:W-:Y:S05]  /*8450*/  @!P0 BRA `(.L_x_147) ;  /* 0xfffffffc00f08947 */ /* 0x002fea000383ffff */
[----:B------:R-:W-:Y:S05]  /*8460*/  BRA `(.L_x_171) ;  /* 0xfffffff400f87947 */ /* 0x000fea000383ffff */
.L_x_148:
[----:B0-----:R0:W1:Y:S02]  /*8470*/  SYNCS.PHASECHK.TRANS64.TRYWAIT P0, [R8+URZ], R5 ;  /* 0x00000005080075a7 */ /* 0x001064000800017f */
[----:B-1----:R-:W-:Y:S05]  /*8480*/  @!P0 NANOSLEEP.SYNCS 0x989680 ;  /* 0x009896800000895d */ /* 0x002fea0003900000 */
[----:B------:R-:W1:Y:S02]  /*8490*/  @!P0 SYNCS.PHASECHK.TRANS64 P0, [R8+URZ], R5 ;  /* 0x00000005080085a7 */ /* 0x000e64000800007f */
[----:B-1----:R-:W-:Y:S05]  /*84a0*/  @!P0 BRA `(.L_x_148) ;  /* 0xfffffffc00f08947 */ /* 0x002fea000383ffff */
[----:B------:R-:W-:Y:S05]  /*84b0*/  BRA `(.L_x_172) ;  /* 0xfffffff800087947 */ /* 0x000fea000383ffff */
.L_x_149:
[----:B0-----:R0:W1:Y:S02]  /*84c0*/  SYNCS.PHASECHK.TRANS64.TRYWAIT P0, [R9+URZ], R4 ;  /* 0x00000004090075a7 */ /* 0x001064000800017f */
[----:B-1----:R-:W-:Y:S05]  /*84d0*/  @!P0 NANOSLEEP.SYNCS 0x989680 ;  /* 0x009896800000895d */ /* 0x002fea0003900000 */
[----:B------:R-:W1:Y:S02]  /*84e0*/  @!P0 SYNCS.PHASECHK.TRANS64 P0, [R9+URZ], R4 ;  /* 0x00000004090085a7 */ /* 0x000e64000800007f */
[----:B-1----:R-:W-:Y:S05]  /*84f0*/  @!P0 BRA `(.L_x_149) ;  /* 0xfffffffc00f08947 */ /* 0x002fea000383ffff */
[----:B------:R-:W-:Y:S05]  /*8500*/  BRA `(.L_x_173) ;  /* 0xfffffff800187947 */ /* 0x000fea000383ffff */
.L_x_150:
[----:B0-----:R0:W1:Y:S02]  /*8510*/  SYNCS.PHASECHK.TRANS64.TRYWAIT P0, [R6+URZ], R5 ;  /* 0x00000005060075a7 */ /* 0x001064000800017f */
[----:B-1----:R-:W-:Y:S05]  /*8520*/  @!P0 NANOSLEEP.SYNCS 0x989680 ;  /* 0x009896800000895d */ /* 0x002fea0003900000 */
[----:B------:R-:W1:Y:S02]  /*8530*/  @!P0 SYNCS.PHASECHK.TRANS64 P0, [R6+URZ], R5 ;  /* 0x00000005060085a7 */ /* 0x000e64000800007f */
[----:B-1----:R-:W-:Y:S05]  /*8540*/  @!P0 BRA `(.L_x_150) ;  /* 0xfffffffc00f08947 */ /* 0x002fea000383ffff */
[----:B------:R-:W-:Y:S05]  /*8550*/  BRA `(.L_x_174) ;  /* 0xfffffff800207947 */ /* 0x000fea000383ffff */
.L_x_175:
[----:B------:R-:W-:-:S00]  /*8560*/  BRA `(.L_x_175) ;  /* 0xfffffffc00fc7947 */ /* 0x000fc0000383ffff */
[----:B------:R-:W-:-:S00]  /*8570*/  NOP ;  /* 0x0000000000007918 */ /* 0x000fc00000000000 */
        /* <DEDUP_REMOVED lines=8> */
.L_x_176:


//--------------------- .nv.global.init           --------------------------
	.section	.nv.global.init,"aw",@progbits
.nv.global.init:
	.type		$str$22,@object
	.size		$str$22,($str$23 - $str$22)
$str$22:
        /*0000*/ 	.byte	0x6b, 0x5f, 0x74, 0x69, 0x6c, 0x65, 0x5f, 0x63, 0x6f, 0x75, 0x6e, 0x74, 0x20, 0x3e, 0x3d, 0x20
        /*0010*/ 	.byte	0x31, 0x00
	.type		$str$23,@object
	.size		$str$23,(__unnamed_1 - $str$23)
$str$23:
        /*0012*/ 	.byte	0x2f, 0x74, 0x6d, 0x70, 0x2f, 0x63, 0x75, 0x74, 0x6c, 0x61, 0x73, 0x73, 0x5f, 0x73, 0x77, 0x65
        /*0022*/ 	.byte	0x65, 0x70, 0x5f, 0x73, 0x72, 0x63, 0x2f, 0x69, 0x6e, 0x63, 0x6c, 0x75, 0x64, 0x65, 0x2f, 0x63
        /*0032*/ 	.byte	0x75, 0x74, 0x6c, 0x61, 0x73, 0x73, 0x2f, 0x67, 0x65, 0x6d, 0x6d, 0x2f, 0x63, 0x6f, 0x6c, 0x6c
        /*0042*/ 	.byte	0x65, 0x63, 0x74, 0x69, 0x76, 0x65, 0x2f, 0x73, 0x6d, 0x39, 0x30, 0x5f, 0x6d, 0x6d, 0x61, 0x5f
        /*0052*/ 	.byte	0x74, 0x6d, 0x61, 0x5f, 0x67, 0x6d, 0x6d, 0x61, 0x5f, 0x73, 0x73, 0x5f, 0x77, 0x61, 0x72, 0x70
        /*0062*/ 	.byte	0x73, 0x70, 0x65, 0x63, 0x69, 0x61, 0x6c, 0x69, 0x7a, 0x65, 0x64, 0x2e, 0x68, 0x70, 0x70, 0x00
	.type		__unnamed_1,@object
	.size		__unnamed_1,(.L_0 - __unnamed_1)
__unnamed_1:
        /*0072*/ 	.byte	0x76, 0x6f, 0x69, 0x64, 0x20, 0x63, 0x75, 0x74, 0x6c, 0x61, 0x73, 0x73, 0x3a, 0x3a, 0x67, 0x65
        /* <DEDUP_REMOVED lines=180> */
        /*0bc2*/ 	.byte	0x74, 0x79, 0x5d, 0x00
.L_0:


//--------------------- .nv.shared._ZN7cutlass13device_kernelINS_4gemm6kernel13GemmUniversalIN4cute5tupleIJiiiiEEENS1_10collective13CollectiveMmaINS1_34MainloopSm90TmaGmmaWarpSpecializedILi17ENS5_IJNS4_1CILi2EEENSA_ILi1EEESC_EEENS1_35KernelTmaWarpSpecializedCooperativeEEENS5_IJNSA_ILi384EEENSA_ILi32EEENSA_ILi16EEEEEENS_6half_tENS5_IJlSC_lEEESK_SL_NS4_8TiledMMAINS4_8MMA_AtomIJNS4_4SM904GMMA25MMA_64x32x16_F32F16F16_SSILNSP_5MajorE0ELSR_0ELNSP_7ScaleInE1ELSS_1EEEEEENS4_6LayoutISD_NS5_IJSC_NSA_ILi0EEESW_EEEEENS5_IJNS4_10UnderscoreESZ_SZ_EEEEENS4_13SM90_TMA_LOADENS4_14ComposedLayoutINS4_7SwizzleILi1ELi4ELi3EEENS4_18smem_ptr_flag_bitsILi16EEENSV_INS5_IJNSA_ILi8EEESI_EEENS5_IJSI_SC_EEEEEEEvNS4_8identityENS4_23SM90_TMA_LOAD_MULTICASTES1C_vS1D_EENS_8epilogue10collective6detail29Sm90TmaWarpSpecializedAdapterINS1H_15DefaultEpilogueISK_SL_SL_NS1G_6thread17LinearCombinationISK_Li1EffLNS1L_9ScaleType4KindE0ELNS_15FloatRoundStyleE2ESK_EENS1_15EpilogueDefaultEEEEEvvEEEEvNT_6ParamsE --------------------------
	.section	.nv.shared._ZN7cutlass13device_kernelINS_4gemm6kernel13GemmUniversalIN4cute5tupleIJiiiiEEENS1_10collective13CollectiveMmaINS1_34MainloopSm90TmaGmmaWarpSpecializedILi17ENS5_IJNS4_1CILi2EEENSA_ILi1EEESC_EEENS1_35KernelTmaWarpSpecializedCooperativeEEENS5_IJNSA_ILi384EEENSA_ILi32EEENSA_ILi16EEEEEENS_6half_tENS5_IJlSC_lEEESK_SL_NS4_8TiledMMAINS4_8MMA_AtomIJNS4_4SM904GMMA25MMA_64x32x16_F32F16F16_SSILNSP_5MajorE0ELSR_0ELNSP_7ScaleInE1ELSS_1EEEEEENS4_6LayoutISD_NS5_IJSC_NSA_ILi0EEESW_EEEEENS5_IJNS4_10UnderscoreESZ_SZ_EEEEENS4_13SM90_TMA_LOADENS4_14ComposedLayoutINS4_7SwizzleILi1ELi4ELi3EEENS4_18smem_ptr_flag_bitsILi16EEENSV_INS5_IJNSA_ILi8EEESI_EEENS5_IJSI_SC_EEEEEEEvNS4_8identityENS4_23SM90_TMA_LOAD_MULTICASTES1C_vS1D_EENS_8epilogue10collective6detail29Sm90TmaWarpSpecializedAdapterINS1H_15DefaultEpilogueISK_SL_SL_NS1G_6thread17LinearCombinationISK_Li1EffLNS1L_9ScaleType4KindE0ELNS_15FloatRoundStyleE2ESK_EENS1_15EpilogueDefaultEEEEEvvEEEEvNT_6ParamsE,"aw",@nobits
	.sectionflags	@""
	.align	16
	.zero		1024


//--------------------- .nv.shared.reserved.0     --------------------------
	.section	.nv.shared.reserved.0,"aw",@nobits
	.weak		__nv_reservedSMEM_offset_0_alias
	.size		__nv_reservedSMEM_offset_0_alias, 0, 0
	.other		__nv_reservedSMEM_offset_0_alias,@"STO_CUDA_RESERVED_SHARED STV_DEFAULT"
__nv_reservedSMEM_offset_0_alias:
	.zero		0


//--------------------- .nv.global                --------------------------
	.section	.nv.global,"aw",@nobits
.nv.global:
	.type		_ZN39_INTERNAL_fadcca69_4_k_cu_31a9e02f_95984cute1_E,@object
	.size		_ZN39_INTERNAL_fadcca69_4_k_cu_31a9e02f_95984cute1_E,(_ZN39_INTERNAL_fadcca69_4_k_cu_31a9e02f_95984cuda3std3__45__cpo6cbeginE - _ZN39_INTERNAL_fadcca69_4_k_cu_31a9e02f_95984cute1_E)
_ZN39_INTERNAL_fadcca69_4_k_cu_31a9e02f_95984cute1_E:
	.zero		1
	.type		_ZN39_INTERNAL_fadcca69_4_k_cu_31a9e02f_95984cuda3std3__45__cpo6cbeginE,@object
	.size		_ZN39_INTERNAL_fadcca69_4_k_cu_31a9e02f_95984cuda3std3__45__cpo6cbeginE,(_ZN39_INTERNAL_fadcca69_4_k_cu_31a9e02f_95984cuda3std3__48in_placeE - _ZN39_INTERNAL_fadcca69_4_k_cu_31a9e02f_95984cuda3std3__45__cpo6cbeginE)
_ZN39_INTERNAL_fadcca69_4_k_cu_31a9e02f_95984cuda3std3__45__cpo6cbeginE:
	.zero		1
	.type		_ZN39_INTERNAL_fadcca69_4_k_cu_31a9e02f_95984cuda3std3__48in_placeE,@object
	.size		_ZN39_INTERNAL_fadcca69_4_k_cu_31a9e02f_95984cuda3std3__48in_placeE,(_ZN39_INTERNAL_fadcca69_4_k_cu_31a9e02f_95984cuda3std6ranges3__45__cpo9iter_moveE - _ZN39_INTERNAL_fadcca69_4_k_cu_31a9e02f_95984cuda3std3__48in_placeE)
_ZN39_INTERNAL_fadcca69_4_k_cu_31a9e02f_95984cuda3std3__48in_placeE:
	.zero		1
	.type		_ZN39_INTERNAL_fadcca69_4_k_cu_31a9e02f_95984cuda3std6ranges3__45__cpo9iter_moveE,@object
	.size		_ZN39_INTERNAL_fadcca69_4_k_cu_31a9e02f_95984cuda3std6ranges3__45__cpo9iter_moveE,(_ZN39_INTERNAL_fadcca69_4_k_cu_31a9e02f_95984cuda3std3__45__cpo5beginE - _ZN39_INTERNAL_fadcca69_4_k_cu_31a9e02f_95984cuda3std6ranges3__45__cpo9iter_moveE)
_ZN39_INTERNAL_fadcca69_4_k_cu_31a9e02f_95984cuda3std6ranges3__45__cpo9iter_moveE:
	.zero		1
	.type		_ZN39_INTERNAL_fadcca69_4_k_cu_31a9e02f_95984cuda3std3__45__cpo5beginE,@object
	.size		_ZN39_INTERNAL_fadcca69_4_k_cu_31a9e02f_95984cuda3std3__45__cpo5beginE,(_ZN39_INTERNAL_fadcca69_4_k_cu_31a9e02f_95984cuda3std3__441_GLOBAL__N__fadcca69_4_k_cu_31a9e02f_95986ignoreE - _ZN39_INTERNAL_fadcca69_4_k_cu_31a9e02f_95984cuda3std3__45__cpo5beginE)
_ZN39_INTERNAL_fadcca69_4_k_cu_31a9e02f_95984cuda3std3__45__cpo5beginE:
	.zero		1
	.type		_ZN39_INTERNAL_fadcca69_4_k_cu_31a9e02f_95984cuda3std3__441_GLOBAL__N__fadcca69_4_k_cu_31a9e02f_95986ignoreE,@object
	.size		_ZN39_INTERNAL_fadcca69_4_k_cu_31a9e02f_95984cuda3std3__441_GLOBAL__N__fadcca69_4_k_cu_31a9e02f_95986ignoreE,(_ZN39_INTERNAL_fadcca69_4_k_cu_31a9e02f_95984cute7productE - _ZN39_INTERNAL_fadcca69_4_k_cu_31a9e02f_95984cuda3std3__441_GLOBAL__N__fadcca69_4_k_cu_31a9e02f_95986ignoreE)
_ZN39_INTERNAL_fadcca69_4_k_cu_31a9e02f_95984cuda3std3__441_GLOBAL__N__fadcca69_4_k_cu_31a9e02f_95986ignoreE:
	.zero		1
	.type		_ZN39_INTERNAL_fadcca69_4_k_cu_31a9e02f_95984cute7productE,@object
	.size		_ZN39_INTERNAL_fadcca69_4_k_cu_31a9e02f_95984cute7productE,(_ZN39_INTERNAL_fadcca69_4_k_cu_31a9e02f_95984cuda3std3__45__cpo3endE - _ZN39_INTERNAL_fadcca69_4_k_cu_31a9e02f_95984cute7productE)
_ZN39_INTERNAL_fadcca69_4_k_cu_31a9e02f_95984cute7productE:
	.zero		1
	.type		_ZN39_INTERNAL_fadcca69_4_k_cu_31a9e02f_95984cuda3std3__45__cpo3endE,@object
	.size		_ZN39_INTERNAL_fadcca69_4_k_cu_31a9e02f_95984cuda3std3__45__cpo3endE,(_ZN39_INTERNAL_fadcca69_4_k_cu_31a9e02f_95984cuda3std3__419piecewise_constructE - _ZN39_INTERNAL_fadcca69_4_k_cu_31a9e02f_95984cuda3std3__45__cpo3endE)
_ZN39_INTERNAL_fadcca69_4_k_cu_31a9e02f_95984cuda3std3__45__cpo3endE:
	.zero		1
	.type		_ZN39_INTERNAL_fadcca69_4_k_cu_31a9e02f_95984cuda3std3__419piecewise_constructE,@object
	.size		_ZN39_INTERNAL_fadcca69_4_k_cu_31a9e02f_95984cuda3std3__419piecewise_constructE,(_ZN39_INTERNAL_fadcca69_4_k_cu_31a9e02f_95984cuda3std3__45__cpo4cendE - _ZN39_INTERNAL_fadcca69_4_k_cu_31a9e02f_95984cuda3std3__419piecewise_constructE)
_ZN39_INTERNAL_fadcca69_4_k_cu_31a9e02f_95984cuda3std3__419piecewise_constructE:
	.zero		1
	.type		_ZN39_INTERNAL_fadcca69_4_k_cu_31a9e02f_95984cuda3std3__45__cpo4cendE,@object
	.size		_ZN39_INTERNAL_fadcca69_4_k_cu_31a9e02f_95984cuda3std3__45__cpo4cendE,(_ZN39_INTERNAL_fadcca69_4_k_cu_31a9e02f_95984cuda3std6ranges3__45__cpo4swapE - _ZN39_INTERNAL_fadcca69_4_k_cu_31a9e02f_95984cuda3std3__45__cpo4cendE)
_ZN39_INTERNAL_fadcca69_4_k_cu_31a9e02f_95984cuda3std3__45__cpo4cendE:
	.zero		1
	.type		_ZN39_INTERNAL_fadcca69_4_k_cu_31a9e02f_95984cuda3std6ranges3__45__cpo4swapE,@object
	.size		_ZN39_INTERNAL_fadcca69_4_k_cu_31a9e02f_95984cuda3std6ranges3__45__cpo4swapE,(.L_8 - _ZN39_INTERNAL_fadcca69_4_k_cu_31a9e02f_95984cuda3std6ranges3__45__cpo4swapE)
_ZN39_INTERNAL_fadcca69_4_k_cu_31a9e02f_95984cuda3std6ranges3__45__cpo4swapE:
	.zero		1
.L_8:


//--------------------- .nv.constant0._ZN7cutlass13device_kernelINS_4gemm6kernel13GemmUniversalIN4cute5tupleIJiiiiEEENS1_10collective13CollectiveMmaINS1_34MainloopSm90TmaGmmaWarpSpecializedILi17ENS5_IJNS4_1CILi2EEENSA_ILi1EEESC_EEENS1_35KernelTmaWarpSpecializedCooperativeEEENS5_IJNSA_ILi384EEENSA_ILi32EEENSA_ILi16EEEEEENS_6half_tENS5_IJlSC_lEEESK_SL_NS4_8TiledMMAINS4_8MMA_AtomIJNS4_4SM904GMMA25MMA_64x32x16_F32F16F16_SSILNSP_5MajorE0ELSR_0ELNSP_7ScaleInE1ELSS_1EEEEEENS4_6LayoutISD_NS5_IJSC_NSA_ILi0EEESW_EEEEENS5_IJNS4_10UnderscoreESZ_SZ_EEEEENS4_13SM90_TMA_LOADENS4_14ComposedLayoutINS4_7SwizzleILi1ELi4ELi3EEENS4_18smem_ptr_flag_bitsILi16EEENSV_INS5_IJNSA_ILi8EEESI_EEENS5_IJSI_SC_EEEEEEEvNS4_8identityENS4_23SM90_TMA_LOAD_MULTICASTES1C_vS1D_EENS_8epilogue10collective6detail29Sm90TmaWarpSpecializedAdapterINS1H_15DefaultEpilogueISK_SL_SL_NS1G_6thread17LinearCombinationISK_Li1EffLNS1L_9ScaleType4KindE0ELNS_15FloatRoundStyleE2ESK_EENS1_15EpilogueDefaultEEEEEvvEEEEvNT_6ParamsE --------------------------
	.section	.nv.constant0._ZN7cutlass13device_kernelINS_4gemm6kernel13GemmUniversalIN4cute5tupleIJiiiiEEENS1_10collective13CollectiveMmaINS1_34MainloopSm90TmaGmmaWarpSpecializedILi17ENS5_IJNS4_1CILi2EEENSA_ILi1EEESC_EEENS1_35KernelTmaWarpSpecializedCooperativeEEENS5_IJNSA_ILi384EEENSA_ILi32EEENSA_ILi16EEEEEENS_6half_tENS5_IJlSC_lEEESK_SL_NS4_8TiledMMAINS4_8MMA_AtomIJNS4_4SM904GMMA25MMA_64x32x16_F32F16F16_SSILNSP_5MajorE0ELSR_0ELNSP_7ScaleInE1ELSS_1EEEEEENS4_6LayoutISD_NS5_IJSC_NSA_ILi0EEESW_EEEEENS5_IJNS4_10UnderscoreESZ_SZ_EEEEENS4_13SM90_TMA_LOADENS4_14ComposedLayoutINS4_7SwizzleILi1ELi4ELi3EEENS4_18smem_ptr_flag_bitsILi16EEENSV_INS5_IJNSA_ILi8EEESI_EEENS5_IJSI_SC_EEEEEEEvNS4_8identityENS4_23SM90_TMA_LOAD_MULTICASTES1C_vS1D_EENS_8epilogue10collective6detail29Sm90TmaWarpSpecializedAdapterINS1H_15DefaultEpilogueISK_SL_SL_NS1G_6thread17LinearCombinationISK_Li1EffLNS1L_9ScaleType4KindE0ELNS_15FloatRoundStyleE2ESK_EENS1_15EpilogueDefaultEEEEEvvEEEEvNT_6ParamsE,"a",@progbits
	.sectionflags	@""
	.align	4
.nv.constant0._ZN7cutlass13device_kernelINS_4gemm6kernel13GemmUniversalIN4cute5tupleIJiiiiEEENS1_10collective13CollectiveMmaINS1_34MainloopSm90TmaGmmaWarpSpecializedILi17ENS5_IJNS4_1CILi2EEENSA_ILi1EEESC_EEENS1_35KernelTmaWarpSpecializedCooperativeEEENS5_IJNSA_ILi384EEENSA_ILi32EEENSA_ILi16EEEEEENS_6half_tENS5_IJlSC_lEEESK_SL_NS4_8TiledMMAINS4_8MMA_AtomIJNS4_4SM904GMMA25MMA_64x32x16_F32F16F16_SSILNSP_5MajorE0ELSR_0ELNSP_7ScaleInE1ELSS_1EEEEEENS4_6LayoutISD_NS5_IJSC_NSA_ILi0EEESW_EEEEENS5_IJNS4_10UnderscoreESZ_SZ_EEEEENS4_13SM90_TMA_LOADENS4_14ComposedLayoutINS4_7SwizzleILi1ELi4ELi3EEENS4_18smem_ptr_flag_bitsILi16EEENSV_INS5_IJNSA_ILi8EEESI_EEENS5_IJSI_SC_EEEEEEEvNS4_8identityENS4_23SM90_TMA_LOAD_MULTICASTES1C_vS1D_EENS_8epilogue10collective6detail29Sm90TmaWarpSpecializedAdapterINS1H_15DefaultEpilogueISK_SL_SL_NS1G_6thread17LinearCombinationISK_Li1EffLNS1L_9ScaleType4KindE0ELNS_15FloatRoundStyleE2ESK_EENS1_15EpilogueDefaultEEEEEvvEEEEvNT_6ParamsE:
	.zero		1664


//--------------------- SYMBOLS --------------------------

	.type		.nv.reservedSmem.offset0,@object
	.size		.nv.reservedSmem.offset0,0x4
	.type		__assertfail,@function
